// auto-generated by cutlass_sweep.gemm — config: {"arch": "sm_90", "cluster_m": 1, "cluster_n": 1, "dtype": "bf16", "dtype_b": "bf16", "layout": "nt", "stages": 0, "tile_k": 128, "tile_m": 384, "tile_n": 16}
#include "cutlass/cutlass.h"
#include "cutlass/gemm/collective/collective_builder.hpp"
#include "cutlass/gemm/device/gemm_universal_adapter.h"
#include "cutlass/gemm/kernel/gemm_universal.hpp"
#include "cutlass/epilogue/collective/collective_builder.hpp"

using ElemA = cutlass::bfloat16_t;
using ElemB = cutlass::bfloat16_t;
using ElemCD = cutlass::bfloat16_t;
using Acc  = float;
using TileShape    = cute::Shape<cute::_384, cute::_16, cute::_128>;
using ClusterShape = cute::Shape<cute::_1, cute::_1, cute::_1>;

using CollectiveEpilogue = typename cutlass::epilogue::collective::CollectiveBuilder<
    cutlass::arch::Sm90, cutlass::arch::OpClassTensorOp,
    TileShape, ClusterShape,
    cutlass::epilogue::collective::EpilogueTileAuto,
    Acc, Acc,
    ElemCD, cutlass::layout::RowMajor, 128 / cutlass::sizeof_bits<ElemCD>::value,
    ElemCD, cutlass::layout::RowMajor, 128 / cutlass::sizeof_bits<ElemCD>::value,
    cutlass::epilogue::collective::EpilogueScheduleAuto
  >::CollectiveOp;

using CollectiveMainloop = typename cutlass::gemm::collective::CollectiveBuilder<
    cutlass::arch::Sm90, cutlass::arch::OpClassTensorOp,
    ElemA, cutlass::layout::RowMajor, 128 / cutlass::sizeof_bits<ElemA>::value,
    ElemB, cutlass::layout::ColumnMajor, 128 / cutlass::sizeof_bits<ElemB>::value,
    Acc,
    TileShape, ClusterShape,
    cutlass::gemm::collective::StageCountAutoCarveout<static_cast<int>(sizeof(typename CollectiveEpilogue::SharedStorage))>,
    cutlass::gemm::collective::KernelScheduleAuto
  >::CollectiveOp;

using GemmKernel = cutlass::gemm::kernel::GemmUniversal<
    cute::Shape<int,int,int,int>,
    CollectiveMainloop,
    CollectiveEpilogue
>;
using Gemm = cutlass::gemm::device::GemmUniversalAdapter<GemmKernel>;

// Force the device kernel symbol into the cubin without needing a host main.
auto* _anchor = &cutlass::device_kernel<GemmKernel>;


// ===== COMPILED SASS (sm_90a) =====

	.target	sm_90a

	.elftype	@"ET_EXEC"


//--------------------- .note.nv.tkinfo           --------------------------
	.section	.note.nv.tkinfo,"",@"SHT_NOTE"
	.sectionflags	@"SHF_NOTE_NV_TKINFO"
	.tkinfo
        /*0018*/ 	.word	0x00000002
        /*0030*/ 	.string	""
        /*0030*/ 	.string	"ptxas"
        /*0030*/ 	.string	"Cuda compilation tools, release 13.0, V13.0.88"
        /*0030*/ 	.string	"Build cuda_13.0.r13.0/compiler.36424714_0"
        /*0030*/ 	.string	"-arch sm_90a -m 64 "



//--------------------- .note.nv.cuinfo           --------------------------
	.section	.note.nv.cuinfo,"",@"SHT_NOTE"
	.sectionflags	@"SHF_NOTE_NV_CUINFO"
        /*0018*/ 	.short	0x0002
        /*001a*/ 	.short	0x005a
        /*001c*/ 	.short	0x0082
	.zero		2


//--------------------- .nv.info                  --------------------------
	.section	.nv.info,"",@"SHT_CUDA_INFO"
	.align	4


	//----- nvinfo : EIATTR_REGCOUNT
	.align		4
        /*0000*/ 	.byte	0x04, 0x2f
        /*0002*/ 	.short	(.L_15 - .L_14)
	.align		4
.L_14:
        /*0004*/ 	.word	index@(_ZN7cutlass13device_kernelINS_4gemm6kernel13GemmUniversalIN4cute5tupleIJiiiiEEENS1_10collective13CollectiveMmaINS1_34MainloopSm90TmaGmmaWarpSpecializedILi2ENS5_IJNS4_1CILi1EEESB_SB_EEENS1_35KernelTmaWarpSpecializedCooperativeEEENS5_IJNSA_ILi384EEENSA_ILi16EEENSA_ILi128EEEEEENS_10bfloat16_tENS5_IJlSB_lEEESJ_SK_NS4_8TiledMMAINS4_8MMA_AtomIJNS4_4SM904GMMA27MMA_64x16x16_F32BF16BF16_SSILNSO_5MajorE0ELSQ_0ELNSO_7ScaleInE1ELSR_1EEEEEENS4_6LayoutINS5_IJNSA_ILi2EEESB_SB_EEENS5_IJSB_NSA_ILi0EEESX_EEEEENS5_IJNS4_10UnderscoreES10_S10_EEEEENS4_13SM90_TMA_LOADENS4_14ComposedLayoutINS4_7SwizzleILi3ELi4ELi3EEENS4_18smem_ptr_flag_bitsILi16EEENSU_INS5_IJNSA_ILi8EEENSA_ILi64EEEEEENS5_IJS1A_SB_EEEEEEEvNS4_8identityES13_S1E_vS1F_EENS_8epilogue10collective6detail29Sm90TmaWarpSpecializedAdapterINS1I_15DefaultEpilogueISJ_SK_SK_NS1H_6thread17LinearCombinationISJ_Li1EffLNS1M_9ScaleType4KindE0ELNS_15FloatRoundStyleE2ESJ_EENS1_15EpilogueDefaultEEEEEvvEEEEvNT_6ParamsE)
        /*0008*/ 	.word	0x000000a8


	//----- nvinfo : EIATTR_FRAME_SIZE
	.align		4
.L_15:
        /*000c*/ 	.byte	0x04, 0x11
        /*000e*/ 	.short	(.L_17 - .L_16)
	.align		4
.L_16:
        /*0010*/ 	.word	index@(_ZN7cutlass13device_kernelINS_4gemm6kernel13GemmUniversalIN4cute5tupleIJiiiiEEENS1_10collective13CollectiveMmaINS1_34MainloopSm90TmaGmmaWarpSpecializedILi2ENS5_IJNS4_1CILi1EEESB_SB_EEENS1_35KernelTmaWarpSpecializedCooperativeEEENS5_IJNSA_ILi384EEENSA_ILi16EEENSA_ILi128EEEEEENS_10bfloat16_tENS5_IJlSB_lEEESJ_SK_NS4_8TiledMMAINS4_8MMA_AtomIJNS4_4SM904GMMA27MMA_64x16x16_F32BF16BF16_SSILNSO_5MajorE0ELSQ_0ELNSO_7ScaleInE1ELSR_1EEEEEENS4_6LayoutINS5_IJNSA_ILi2EEESB_SB_EEENS5_IJSB_NSA_ILi0EEESX_EEEEENS5_IJNS4_10UnderscoreES10_S10_EEEEENS4_13SM90_TMA_LOADENS4_14ComposedLayoutINS4_7SwizzleILi3ELi4ELi3EEENS4_18smem_ptr_flag_bitsILi16EEENSU_INS5_IJNSA_ILi8EEENSA_ILi64EEEEEENS5_IJS1A_SB_EEEEEEEvNS4_8identityES13_S1E_vS1F_EENS_8epilogue10collective6detail29Sm90TmaWarpSpecializedAdapterINS1I_15DefaultEpilogueISJ_SK_SK_NS1H_6thread17LinearCombinationISJ_Li1EffLNS1M_9ScaleType4KindE0ELNS_15FloatRoundStyleE2ESJ_EENS1_15EpilogueDefaultEEEEEvvEEEEvNT_6ParamsE)
        /*0014*/ 	.word	0x00000000


	//----- nvinfo : EIATTR_MIN_STACK_SIZE
	.align		4
.L_17:
        /*0018*/ 	.byte	0x04, 0x12
        /*001a*/ 	.short	(.L_19 - .L_18)
	.align		4
.L_18:
        /*001c*/ 	.word	index@(_ZN7cutlass13device_kernelINS_4gemm6kernel13GemmUniversalIN4cute5tupleIJiiiiEEENS1_10collective13CollectiveMmaINS1_34MainloopSm90TmaGmmaWarpSpecializedILi2ENS5_IJNS4_1CILi1EEESB_SB_EEENS1_35KernelTmaWarpSpecializedCooperativeEEENS5_IJNSA_ILi384EEENSA_ILi16EEENSA_ILi128EEEEEENS_10bfloat16_tENS5_IJlSB_lEEESJ_SK_NS4_8TiledMMAINS4_8MMA_AtomIJNS4_4SM904GMMA27MMA_64x16x16_F32BF16BF16_SSILNSO_5MajorE0ELSQ_0ELNSO_7ScaleInE1ELSR_1EEEEEENS4_6LayoutINS5_IJNSA_ILi2EEESB_SB_EEENS5_IJSB_NSA_ILi0EEESX_EEEEENS5_IJNS4_10UnderscoreES10_S10_EEEEENS4_13SM90_TMA_LOADENS4_14ComposedLayoutINS4_7SwizzleILi3ELi4ELi3EEENS4_18smem_ptr_flag_bitsILi16EEENSU_INS5_IJNSA_ILi8EEENSA_ILi64EEEEEENS5_IJS1A_SB_EEEEEEEvNS4_8identityES13_S1E_vS1F_EENS_8epilogue10collective6detail29Sm90TmaWarpSpecializedAdapterINS1I_15DefaultEpilogueISJ_SK_SK_NS1H_6thread17LinearCombinationISJ_Li1EffLNS1M_9ScaleType4KindE0ELNS_15FloatRoundStyleE2ESJ_EENS1_15EpilogueDefaultEEEEEvvEEEEvNT_6ParamsE)
        /*0020*/ 	.word	0x00000000
.L_19:


//--------------------- .nv.compat                --------------------------
	.section	.nv.compat,"",@"SHT_CUDA_COMPAT_INFO"
	.align	4
        /*0000*/ 	.byte	0x02, 0x09, 0x01, 0x00, 0x02, 0x02, 0x04, 0x00, 0x02, 0x05, 0x05, 0x00, 0x03, 0x07, 0x01, 0x01
        /*0010*/ 	.byte	0x02, 0x03, 0x01, 0x00, 0x02, 0x06, 0x01, 0x00, 0x04, 0x0b, 0x08, 0x00, 0x00, 0x00, 0x00, 0x00
        /*0020*/ 	.byte	0x00, 0x00, 0x00, 0x00


//--------------------- .nv.info._ZN7cutlass13device_kernelINS_4gemm6kernel13GemmUniversalIN4cute5tupleIJiiiiEEENS1_10collective13CollectiveMmaINS1_34MainloopSm90TmaGmmaWarpSpecializedILi2ENS5_IJNS4_1CILi1EEESB_SB_EEENS1_35KernelTmaWarpSpecializedCooperativeEEENS5_IJNSA_ILi384EEENSA_ILi16EEENSA_ILi128EEEEEENS_10bfloat16_tENS5_IJlSB_lEEESJ_SK_NS4_8TiledMMAINS4_8MMA_AtomIJNS4_4SM904GMMA27MMA_64x16x16_F32BF16BF16_SSILNSO_5MajorE0ELSQ_0ELNSO_7ScaleInE1ELSR_1EEEEEENS4_6LayoutINS5_IJNSA_ILi2EEESB_SB_EEENS5_IJSB_NSA_ILi0EEESX_EEEEENS5_IJNS4_10UnderscoreES10_S10_EEEEENS4_13SM90_TMA_LOADENS4_14ComposedLayoutINS4_7SwizzleILi3ELi4ELi3EEENS4_18smem_ptr_flag_bitsILi16EEENSU_INS5_IJNSA_ILi8EEENSA_ILi64EEEEEENS5_IJS1A_SB_EEEEEEEvNS4_8identityES13_S1E_vS1F_EENS_8epilogue10collective6detail29Sm90TmaWarpSpecializedAdapterINS1I_15DefaultEpilogueISJ_SK_SK_NS1H_6thread17LinearCombinationISJ_Li1EffLNS1M_9ScaleType4KindE0ELNS_15FloatRoundStyleE2ESJ_EENS1_15EpilogueDefaultEEEEEvvEEEEvNT_6ParamsE --------------------------
	.section	.nv.info._ZN7cutlass13device_kernelINS_4gemm6kernel13GemmUniversalIN4cute5tupleIJiiiiEEENS1_10collective13CollectiveMmaINS1_34MainloopSm90TmaGmmaWarpSpecializedILi2ENS5_IJNS4_1CILi1EEESB_SB_EEENS1_35KernelTmaWarpSpecializedCooperativeEEENS5_IJNSA_ILi384EEENSA_ILi16EEENSA_ILi128EEEEEENS_10bfloat16_tENS5_IJlSB_lEEESJ_SK_NS4_8TiledMMAINS4_8MMA_AtomIJNS4_4SM904GMMA27MMA_64x16x16_F32BF16BF16_SSILNSO_5MajorE0ELSQ_0ELNSO_7ScaleInE1ELSR_1EEEEEENS4_6LayoutINS5_IJNSA_ILi2EEESB_SB_EEENS5_IJSB_NSA_ILi0EEESX_EEEEENS5_IJNS4_10UnderscoreES10_S10_EEEEENS4_13SM90_TMA_LOADENS4_14ComposedLayoutINS4_7SwizzleILi3ELi4ELi3EEENS4_18smem_ptr_flag_bitsILi16EEENSU_INS5_IJNSA_ILi8EEENSA_ILi64EEEEEENS5_IJS1A_SB_EEEEEEEvNS4_8identityES13_S1E_vS1F_EENS_8epilogue10collective6detail29Sm90TmaWarpSpecializedAdapterINS1I_15DefaultEpilogueISJ_SK_SK_NS1H_6thread17LinearCombinationISJ_Li1EffLNS1M_9ScaleType4KindE0ELNS_15FloatRoundStyleE2ESJ_EENS1_15EpilogueDefaultEEEEEvvEEEEvNT_6ParamsE,"",@"SHT_CUDA_INFO"
	.sectionflags	@""
	.align	4


	//----- nvinfo : EIATTR_CUDA_API_VERSION
	.align		4
        /*0000*/ 	.byte	0x04, 0x37
        /*0002*/ 	.short	(.L_21 - .L_20)
.L_20:
        /*0004*/ 	.word	0x00000082


	//----- nvinfo : EIATTR_KPARAM_INFO
	.align		4
.L_21:
        /*0008*/ 	.byte	0x04, 0x17
        /*000a*/ 	.short	(.L_23 - .L_22)
.L_22:
        /*000c*/ 	.word	0x00000000
        /*0010*/ 	.short	0x0000
        /*0012*/ 	.short	0x0070
        /*0014*/ 	.byte	0x00, 0xf0, 0x01, 0x10


	//----- nvinfo : EIATTR_SPARSE_MMA_MASK
	.align		4
.L_23:
        /*0018*/ 	.byte	0x03, 0x50
        /*001a*/ 	.short	0x0000


	//----- nvinfo : EIATTR_MAXREG_COUNT
	.align		4
        /*001c*/ 	.byte	0x03, 0x1b
        /*001e*/ 	.short	0x00a8


	//----- nvinfo : EIATTR_NUM_BARRIERS
	.align		4
        /*0020*/ 	.byte	0x02, 0x4c
        /*0022*/ 	.byte	0x01
	.zero		1


	//----- nvinfo : EIATTR_EXTERNS
	.align		4
        /*0024*/ 	.byte	0x04, 0x0f
        /*0026*/ 	.short	(.L_25 - .L_24)


	//   ....[0]....
	.align		4
.L_24:
        /*0028*/ 	.word	index@(__assertfail)


	//----- nvinfo : EIATTR_MERCURY_ISA_VERSION
	.align		4
.L_25:
        /*002c*/ 	.byte	0x03, 0x5f
        /*002e*/ 	.short	0x0101


	//----- nvinfo : EIATTR_INT_WARP_WIDE_INSTR_OFFSETS
	.align		4
        /*0030*/ 	.byte	0x04, 0x31
        /*0032*/ 	.short	(.L_27 - .L_26)


	//   ....[0]....
.L_26:
        /*0034*/ 	.word	0x00000370


	//   ....[1]....
        /*0038*/ 	.word	0x000003a0


	//   ....[2]....
        /*003c*/ 	.word	0x00000480


	//----- nvinfo : EIATTR_COOP_GROUP_MASK_REGIDS
	.align		4
.L_27:
        /*0040*/ 	.byte	0x04, 0x29
        /*0042*/ 	.short	(.L_29 - .L_28)


	//   ....[0]....
.L_28:
        /*0044*/ 	.word	0xffffffff


	//   ....[1]....
        /*0048*/ 	.word	0xffffffff


	//   ....[2]....
        /*004c*/ 	.word	0xffffffff


	//   ....[3]....
        /*0050*/ 	.word	0xffffffff


	//   ....[4]....
        /*0054*/ 	.word	0xffffffff


	//----- nvinfo : EIATTR_COOP_GROUP_INSTR_OFFSETS
	.align		4
.L_29:
        /*0058*/ 	.byte	0x04, 0x28
        /*005a*/ 	.short	(.L_31 - .L_30)


	//   ....[0]....
.L_30:
        /*005c*/ 	.word	0x00000060


	//   ....[1]....
        /*0060*/ 	.word	0x00000070


	//   ....[2]....
        /*0064*/ 	.word	0x00000130


	//   ....[3]....
        /*0068*/ 	.word	0x00000280


	//   ....[4]....
        /*006c*/ 	.word	0x00000f30


	//----- nvinfo : EIATTR_REG_RECONFIG
	.align		4
.L_31:
        /*0070*/ 	.byte	0x01, 0x54
	.zero		2


	//----- nvinfo : EIATTR_SYSCALL_OFFSETS
	.align		4
        /*0074*/ 	.byte	0x04, 0x46
        /*0076*/ 	.short	(.L_33 - .L_32)


	//   ....[0]....
.L_32:
        /*0078*/ 	.word	0x000010f0


	//----- nvinfo : EIATTR_MBARRIER_INSTR_OFFSETS
	.align		4
.L_33:
        /*007c*/ 	.byte	0x04, 0x39
        /*007e*/ 	.short	(.L_35 - .L_34)


	//   ....[0]....
.L_34:
        /*0080*/ 	.word	0x00000230
        /*0084*/ 	.word	0x000000ff
        /*0088*/ 	.word	0x00000000
        /*008c*/ 	.short	0x0100
        /*008e*/ 	.byte	0x08
	.zero		1


	//   ....[1]....
        /*0090*/ 	.word	0x00000240
        /*0094*/ 	.word	0x000000ff
        /*0098*/ 	.word	0x00000010
        /*009c*/ 	.short	0x0100
        /*009e*/ 	.byte	0x08
	.zero		1


	//   ....[2]....
        /*00a0*/ 	.word	0x00000250
        /*00a4*/ 	.word	0x000000ff
        /*00a8*/ 	.word	0x00000008
        /*00ac*/ 	.short	0x0100
        /*00ae*/ 	.byte	0x08
	.zero		1


	//   ....[3]....
        /*00b0*/ 	.word	0x00000260
        /*00b4*/ 	.word	0x000000ff
        /*00b8*/ 	.word	0x00000018
        /*00bc*/ 	.short	0x0100
        /*00be*/ 	.byte	0x08
	.zero		1


	//   ....[4]....
        /*00c0*/ 	.word	0x000004f0
        /*00c4*/ 	.word	0x000000ff
        /*00c8*/ 	.word	0x00000030
        /*00cc*/ 	.short	0x0100
        /*00ce*/ 	.byte	0x06
	.zero		1


	//   ....[5]....
        /*00d0*/ 	.word	0x00000550
        /*00d4*/ 	.word	0x000000ff
        /*00d8*/ 	.word	0x00000038
        /*00dc*/ 	.short	0x0100
        /*00de*/ 	.byte	0x06
	.zero		1


	//   ....[6]....
        /*00e0*/ 	.word	0x00001170
        /*00e4*/ 	.word	0x00000003
        /*00e8*/ 	.word	0x00000000
        /*00ec*/ 	.short	0x010a
        /*00ee*/ 	.byte	0x3f
	.zero		1


	//   ....[7]....
        /*00f0*/ 	.word	0x000011b0
        /*00f4*/ 	.word	0x00000003
        /*00f8*/ 	.word	0x00000000
        /*00fc*/ 	.short	0x010a
        /*00fe*/ 	.byte	0x3f
	.zero		1


	//   ....[8]....
        /*0100*/ 	.word	0x00001d40
        /*0104*/ 	.word	0x000000ff
        /*0108*/ 	.word	0x00000000
        /*010c*/ 	.short	0x010a
        /*010e*/ 	.byte	0x09
	.zero		1


	//   ....[9]....
        /*0110*/ 	.word	0x00001d80
        /*0114*/ 	.word	0x000000ff
        /*0118*/ 	.word	0x00000000
        /*011c*/ 	.short	0x010a
        /*011e*/ 	.byte	0x09
	.zero		1


	//   ....[10]....
        /*0120*/ 	.word	0x000027a0
        /*0124*/ 	.word	0x000000ff
        /*0128*/ 	.word	0x00000000
        /*012c*/ 	.short	0x0101
        /*012e*/ 	.byte	0x08
	.zero		1


	//   ....[11]....
        /*0130*/ 	.word	0x00002980
        /*0134*/ 	.word	0x000000ff
        /*0138*/ 	.word	0x00000000
        /*013c*/ 	.short	0x0101
        /*013e*/ 	.byte	0x04
	.zero		1


	//   ....[12]....
        /*0140*/ 	.word	0x00005c00
        /*0144*/ 	.word	0x0000000c
        /*0148*/ 	.word	0x00000010
        /*014c*/ 	.short	0x010a
        /*014e*/ 	.byte	0x3f
	.zero		1


	//   ....[13]....
        /*0150*/ 	.word	0x00006080
        /*0154*/ 	.word	0x00000005
        /*0158*/ 	.word	0x00000038
        /*015c*/ 	.short	0x0101
        /*015e*/ 	.byte	0x3f
	.zero		1


	//   ....[14]....
        /*0160*/ 	.word	0x00006780
        /*0164*/ 	.word	0x00000007
        /*0168*/ 	.word	0x00000000
        /*016c*/ 	.short	0x010a
        /*016e*/ 	.byte	0x3f
	.zero		1


	//   ....[15]....
        /*0170*/ 	.word	0x00006800
        /*0174*/ 	.word	0x00000005
        /*0178*/ 	.word	0x00000000
        /*017c*/ 	.short	0x010a
        /*017e*/ 	.byte	0x3f
	.zero		1


	//   ....[16]....
        /*0180*/ 	.word	0x00006860
        /*0184*/ 	.word	0x00000003
        /*0188*/ 	.word	0x00000000
        /*018c*/ 	.short	0x010a
        /*018e*/ 	.byte	0x3f
	.zero		1


	//   ....[17]....
        /*0190*/ 	.word	0x000068c0
        /*0194*/ 	.word	0x00000004
        /*0198*/ 	.word	0x00000000
        /*019c*/ 	.short	0x010a
        /*019e*/ 	.byte	0x3f
	.zero		1


	//   ....[18]....
        /*01a0*/ 	.word	0x00006990
        /*01a4*/ 	.word	0x0000000c
        /*01a8*/ 	.word	0x00000010
        /*01ac*/ 	.short	0x010a
        /*01ae*/ 	.byte	0x3f
	.zero		1


	//   ....[19]....
        /*01b0*/ 	.word	0x00006a60
        /*01b4*/ 	.word	0x00000007
        /*01b8*/ 	.word	0x00000000
        /*01bc*/ 	.short	0x010a
        /*01be*/ 	.byte	0x3f
	.zero		1


	//----- nvinfo : EIATTR_NUM_MBARRIERS
	.align		4
.L_35:
        /*01c0*/ 	.byte	0x03, 0x38
        /*01c2*/ 	.short	0x0006


	//----- nvinfo : EIATTR_EXIT_INSTR_OFFSETS
	.align		4
        /*01c4*/ 	.byte	0x04, 0x1c
        /*01c6*/ 	.short	(.L_37 - .L_36)


	//   ....[0]....
.L_36:
        /*01c8*/ 	.word	0x000005a0


	//   ....[1]....
        /*01cc*/ 	.word	0x00000e60


	//   ....[2]....
        /*01d0*/ 	.word	0x00005270


	//   ....[3]....
        /*01d4*/ 	.word	0x000058a0


	//   ....[4]....
        /*01d8*/ 	.word	0x00006850


	//----- nvinfo : EIATTR_MAX_THREADS
	.align		4
.L_37:
        /*01dc*/ 	.byte	0x04, 0x05
        /*01de*/ 	.short	(.L_39 - .L_38)
.L_38:
        /*01e0*/ 	.word	0x00000180
        /*01e4*/ 	.word	0x00000001
        /*01e8*/ 	.word	0x00000001


	//----- nvinfo : EIATTR_CRS_STACK_SIZE
	.align		4
.L_39:
        /*01ec*/ 	.byte	0x04, 0x1e
        /*01ee*/ 	.short	(.L_41 - .L_40)
.L_40:
        /*01f0*/ 	.word	0x00000000


	//----- nvinfo : EIATTR_CBANK_PARAM_SIZE
	.align		4
.L_41:
        /*01f4*/ 	.byte	0x03, 0x19
        /*01f6*/ 	.short	0x0470


	//----- nvinfo : EIATTR_PARAM_CBANK
	.align		4
        /*01f8*/ 	.byte	0x04, 0x0a
        /*01fa*/ 	.short	(.L_43 - .L_42)
	.align		4
.L_42:
        /*01fc*/ 	.word	index@(.nv.constant0._ZN7cutlass13device_kernelINS_4gemm6kernel13GemmUniversalIN4cute5tupleIJiiiiEEENS1_10collective13CollectiveMmaINS1_34MainloopSm90TmaGmmaWarpSpecializedILi2ENS5_IJNS4_1CILi1EEESB_SB_EEENS1_35KernelTmaWarpSpecializedCooperativeEEENS5_IJNSA_ILi384EEENSA_ILi16EEENSA_ILi128EEEEEENS_10bfloat16_tENS5_IJlSB_lEEESJ_SK_NS4_8TiledMMAINS4_8MMA_AtomIJNS4_4SM904GMMA27MMA_64x16x16_F32BF16BF16_SSILNSO_5MajorE0ELSQ_0ELNSO_7ScaleInE1ELSR_1EEEEEENS4_6LayoutINS5_IJNSA_ILi2EEESB_SB_EEENS5_IJSB_NSA_ILi0EEESX_EEEEENS5_IJNS4_10UnderscoreES10_S10_EEEEENS4_13SM90_TMA_LOADENS4_14ComposedLayoutINS4_7SwizzleILi3ELi4ELi3EEENS4_18smem_ptr_flag_bitsILi16EEENSU_INS5_IJNSA_ILi8EEENSA_ILi64EEEEEENS5_IJS1A_SB_EEEEEEEvNS4_8identityES13_S1E_vS1F_EENS_8epilogue10collective6detail29Sm90TmaWarpSpecializedAdapterINS1I_15DefaultEpilogueISJ_SK_SK_NS1H_6thread17LinearCombinationISJ_Li1EffLNS1M_9ScaleType4KindE0ELNS_15FloatRoundStyleE2ESJ_EENS1_15EpilogueDefaultEEEEEvvEEEEvNT_6ParamsE)
        /*0200*/ 	.short	0x0210
        /*0202*/ 	.short	0x0470


	//----- nvinfo : EIATTR_SW_WAR
	.align		4
.L_43:
        /*0204*/ 	.byte	0x04, 0x36
        /*0206*/ 	.short	(.L_45 - .L_44)
.L_44:
        /*0208*/ 	.word	0x00000008
.L_45:


//--------------------- .nv.callgraph             --------------------------
	.section	.nv.callgraph,"",@"SHT_CUDA_CALLGRAPH"
	.align	4
	.sectionentsize	8
	.align		4
        /*0000*/ 	.word	0x00000000
	.align		4
        /*0004*/ 	.word	0xffffffff
	.align		4
        /*0008*/ 	.word	index@(_ZN7cutlass13device_kernelINS_4gemm6kernel13GemmUniversalIN4cute5tupleIJiiiiEEENS1_10collective13CollectiveMmaINS1_34MainloopSm90TmaGmmaWarpSpecializedILi2ENS5_IJNS4_1CILi1EEESB_SB_EEENS1_35KernelTmaWarpSpecializedCooperativeEEENS5_IJNSA_ILi384EEENSA_ILi16EEENSA_ILi128EEEEEENS_10bfloat16_tENS5_IJlSB_lEEESJ_SK_NS4_8TiledMMAINS4_8MMA_AtomIJNS4_4SM904GMMA27MMA_64x16x16_F32BF16BF16_SSILNSO_5MajorE0ELSQ_0ELNSO_7ScaleInE1ELSR_1EEEEEENS4_6LayoutINS5_IJNSA_ILi2EEESB_SB_EEENS5_IJSB_NSA_ILi0EEESX_EEEEENS5_IJNS4_10UnderscoreES10_S10_EEEEENS4_13SM90_TMA_LOADENS4_14ComposedLayoutINS4_7SwizzleILi3ELi4ELi3EEENS4_18smem_ptr_flag_bitsILi16EEENSU_INS5_IJNSA_ILi8EEENSA_ILi64EEEEEENS5_IJS1A_SB_EEEEEEEvNS4_8identityES13_S1E_vS1F_EENS_8epilogue10collective6detail29Sm90TmaWarpSpecializedAdapterINS1I_15DefaultEpilogueISJ_SK_SK_NS1H_6thread17LinearCombinationISJ_Li1EffLNS1M_9ScaleType4KindE0ELNS_15FloatRoundStyleE2ESJ_EENS1_15EpilogueDefaultEEEEEvvEEEEvNT_6ParamsE)
	.align		4
        /*000c*/ 	.word	index@(__assertfail)
	.align		4
        /*0010*/ 	.word	0x00000000
	.align		4
        /*0014*/ 	.word	0xfffffffe
	.align		4
        /*0018*/ 	.word	0x00000000
	.align		4
        /*001c*/ 	.word	0xfffffffd
	.align		4
        /*0020*/ 	.word	0x00000000
	.align		4
        /*0024*/ 	.word	0xfffffffc


//--------------------- .nv.constant4             --------------------------
	.section	.nv.constant4,"a",@progbits
	.align	8
	.align		8
.nv.constant4:
        /*0000*/ 	.dword	__assertfail
	.align		8
        /*0008*/ 	.dword	__unnamed_1
	.align		8
        /*0010*/ 	.dword	_ZN39_INTERNAL_b71f0f44_4_k_cu_c1e9e9a2_97844cuda3std3__45__cpo5beginE
	.align		8
        /*0018*/ 	.dword	_ZN39_INTERNAL_b71f0f44_4_k_cu_c1e9e9a2_97844cuda3std3__45__cpo3endE
	.align		8
        /*0020*/ 	.dword	_ZN39_INTERNAL_b71f0f44_4_k_cu_c1e9e9a2_97844cuda3std3__45__cpo6cbeginE
	.align		8
        /*0028*/ 	.dword	_ZN39_INTERNAL_b71f0f44_4_k_cu_c1e9e9a2_97844cuda3std3__45__cpo4cendE
	.align		8
        /*0030*/ 	.dword	_ZN39_INTERNAL_b71f0f44_4_k_cu_c1e9e9a2_97844cuda3std3__441_GLOBAL__N__b71f0f44_4_k_cu_c1e9e9a2_97846ignoreE
	.align		8
        /*0038*/ 	.dword	_ZN39_INTERNAL_b71f0f44_4_k_cu_c1e9e9a2_97844cuda3std3__419piecewise_constructE
	.align		8
        /*0040*/ 	.dword	_ZN39_INTERNAL_b71f0f44_4_k_cu_c1e9e9a2_97844cuda3std3__48in_placeE
	.align		8
        /*0048*/ 	.dword	_ZN39_INTERNAL_b71f0f44_4_k_cu_c1e9e9a2_97844cuda3std6ranges3__45__cpo4swapE
	.align		8
        /*0050*/ 	.dword	_ZN39_INTERNAL_b71f0f44_4_k_cu_c1e9e9a2_97844cuda3std6ranges3__45__cpo9iter_moveE
	.align		8
        /*0058*/ 	.dword	_ZN39_INTERNAL_b71f0f44_4_k_cu_c1e9e9a2_97844cute7productE
	.align		8
        /*0060*/ 	.dword	_ZN39_INTERNAL_b71f0f44_4_k_cu_c1e9e9a2_97844cute1_E
	.align		8
        /*0068*/ 	.dword	$str$22
	.align		8
        /*0070*/ 	.dword	$str$23


//--------------------- .text._ZN7cutlass13device_kernelINS_4gemm6kernel13GemmUniversalIN4cute5tupleIJiiiiEEENS1_10collective13CollectiveMmaINS1_34MainloopSm90TmaGmmaWarpSpecializedILi2ENS5_IJNS4_1CILi1EEESB_SB_EEENS1_35KernelTmaWarpSpecializedCooperativeEEENS5_IJNSA_ILi384EEENSA_ILi16EEENSA_ILi128EEEEEENS_10bfloat16_tENS5_IJlSB_lEEESJ_SK_NS4_8TiledMMAINS4_8MMA_AtomIJNS4_4SM904GMMA27MMA_64x16x16_F32BF16BF16_SSILNSO_5MajorE0ELSQ_0ELNSO_7ScaleInE1ELSR_1EEEEEENS4_6LayoutINS5_IJNSA_ILi2EEESB_SB_EEENS5_IJSB_NSA_ILi0EEESX_EEEEENS5_IJNS4_10UnderscoreES10_S10_EEEEENS4_13SM90_TMA_LOADENS4_14ComposedLayoutINS4_7SwizzleILi3ELi4ELi3EEENS4_18smem_ptr_flag_bitsILi16EEENSU_INS5_IJNSA_ILi8EEENSA_ILi64EEEEEENS5_IJS1A_SB_EEEEEEEvNS4_8identityES13_S1E_vS1F_EENS_8epilogue10collective6detail29Sm90TmaWarpSpecializedAdapterINS1I_15DefaultEpilogueISJ_SK_SK_NS1H_6thread17LinearCombinationISJ_Li1EffLNS1M_9ScaleType4KindE0ELNS_15FloatRoundStyleE2ESJ_EENS1_15EpilogueDefaultEEEEEvvEEEEvNT_6ParamsE --------------------------
	.section	.text._ZN7cutlass13device_kernelINS_4gemm6kernel13GemmUniversalIN4cute5tupleIJiiiiEEENS1_10collective13CollectiveMmaINS1_34MainloopSm90TmaGmmaWarpSpecializedILi2ENS5_IJNS4_1CILi1EEESB_SB_EEENS1_35KernelTmaWarpSpecializedCooperativeEEENS5_IJNSA_ILi384EEENSA_ILi16EEENSA_ILi128EEEEEENS_10bfloat16_tENS5_IJlSB_lEEESJ_SK_NS4_8TiledMMAINS4_8MMA_AtomIJNS4_4SM904GMMA27MMA_64x16x16_F32BF16BF16_SSILNSO_5MajorE0ELSQ_0ELNSO_7ScaleInE1ELSR_1EEEEEENS4_6LayoutINS5_IJNSA_ILi2EEESB_SB_EEENS5_IJSB_NSA_ILi0EEESX_EEEEENS5_IJNS4_10UnderscoreES10_S10_EEEEENS4_13SM90_TMA_LOADENS4_14ComposedLayoutINS4_7SwizzleILi3ELi4ELi3EEENS4_18smem_ptr_flag_bitsILi16EEENSU_INS5_IJNSA_ILi8EEENSA_ILi64EEEEEENS5_IJS1A_SB_EEEEEEEvNS4_8identityES13_S1E_vS1F_EENS_8epilogue10collective6detail29Sm90TmaWarpSpecializedAdapterINS1I_15DefaultEpilogueISJ_SK_SK_NS1H_6thread17LinearCombinationISJ_Li1EffLNS1M_9ScaleType4KindE0ELNS_15FloatRoundStyleE2ESJ_EENS1_15EpilogueDefaultEEEEEvvEEEEvNT_6ParamsE,"ax",@progbits
	.align	128
.text._ZN7cutlass13device_kernelINS_4gemm6kernel13GemmUniversalIN4cute5tupleIJiiiiEEENS1_10collective13CollectiveMmaINS1_34MainloopSm90TmaGmmaWarpSpecializedILi2ENS5_IJNS4_1CILi1EEESB_SB_EEENS1_35KernelTmaWarpSpecializedCooperativeEEENS5_IJNSA_ILi384EEENSA_ILi16EEENSA_ILi128EEEEEENS_10bfloat16_tENS5_IJlSB_lEEESJ_SK_NS4_8TiledMMAINS4_8MMA_AtomIJNS4_4SM904GMMA27MMA_64x16x16_F32BF16BF16_SSILNSO_5MajorE0ELSQ_0ELNSO_7ScaleInE1ELSR_1EEEEEENS4_6LayoutINS5_IJNSA_ILi2EEESB_SB_EEENS5_IJSB_NSA_ILi0EEESX_EEEEENS5_IJNS4_10UnderscoreES10_S10_EEEEENS4_13SM90_TMA_LOADENS4_14ComposedLayoutINS4_7SwizzleILi3ELi4ELi3EEENS4_18smem_ptr_flag_bitsILi16EEENSU_INS5_IJNSA_ILi8EEENSA_ILi64EEEEEENS5_IJS1A_SB_EEEEEEEvNS4_8identityES13_S1E_vS1F_EENS_8epilogue10collective6detail29Sm90TmaWarpSpecializedAdapterINS1I_15DefaultEpilogueISJ_SK_SK_NS1H_6thread17LinearCombinationISJ_Li1EffLNS1M_9ScaleType4KindE0ELNS_15FloatRoundStyleE2ESJ_EENS1_15EpilogueDefaultEEEEEvvEEEEvNT_6ParamsE:
        .type           _ZN7cutlass13device_kernelINS_4gemm6kernel13GemmUniversalIN4cute5tupleIJiiiiEEENS1_10collective13CollectiveMmaINS1_34MainloopSm90TmaGmmaWarpSpecializedILi2ENS5_IJNS4_1CILi1EEESB_SB_EEENS1_35KernelTmaWarpSpecializedCooperativeEEENS5_IJNSA_ILi384EEENSA_ILi16EEENSA_ILi128EEEEEENS_10bfloat16_tENS5_IJlSB_lEEESJ_SK_NS4_8TiledMMAINS4_8MMA_AtomIJNS4_4SM904GMMA27MMA_64x16x16_F32BF16BF16_SSILNSO_5MajorE0ELSQ_0ELNSO_7ScaleInE1ELSR_1EEEEEENS4_6LayoutINS5_IJNSA_ILi2EEESB_SB_EEENS5_IJSB_NSA_ILi0EEESX_EEEEENS5_IJNS4_10UnderscoreES10_S10_EEEEENS4_13SM90_TMA_LOADENS4_14ComposedLayoutINS4_7SwizzleILi3ELi4ELi3EEENS4_18smem_ptr_flag_bitsILi16EEENSU_INS5_IJNSA_ILi8EEENSA_ILi64EEEEEENS5_IJS1A_SB_EEEEEEEvNS4_8identityES13_S1E_vS1F_EENS_8epilogue10collective6detail29Sm90TmaWarpSpecializedAdapterINS1I_15DefaultEpilogueISJ_SK_SK_NS1H_6thread17LinearCombinationISJ_Li1EffLNS1M_9ScaleType4KindE0ELNS_15FloatRoundStyleE2ESJ_EENS1_15EpilogueDefaultEEEEEvvEEEEvNT_6ParamsE,@function
        .size           _ZN7cutlass13device_kernelINS_4gemm6kernel13GemmUniversalIN4cute5tupleIJiiiiEEENS1_10collective13CollectiveMmaINS1_34MainloopSm90TmaGmmaWarpSpecializedILi2ENS5_IJNS4_1CILi1EEESB_SB_EEENS1_35KernelTmaWarpSpecializedCooperativeEEENS5_IJNSA_ILi384EEENSA_ILi16EEENSA_ILi128EEEEEENS_10bfloat16_tENS5_IJlSB_lEEESJ_SK_NS4_8TiledMMAINS4_8MMA_AtomIJNS4_4SM904GMMA27MMA_64x16x16_F32BF16BF16_SSILNSO_5MajorE0ELSQ_0ELNSO_7ScaleInE1ELSR_1EEEEEENS4_6LayoutINS5_IJNSA_ILi2EEESB_SB_EEENS5_IJSB_NSA_ILi0EEESX_EEEEENS5_IJNS4_10UnderscoreES10_S10_EEEEENS4_13SM90_TMA_LOADENS4_14ComposedLayoutINS4_7SwizzleILi3ELi4ELi3EEENS4_18smem_ptr_flag_bitsILi16EEENSU_INS5_IJNSA_ILi8EEENSA_ILi64EEEEEENS5_IJS1A_SB_EEEEEEEvNS4_8identityES13_S1E_vS1F_EENS_8epilogue10collective6detail29Sm90TmaWarpSpecializedAdapterINS1I_15DefaultEpilogueISJ_SK_SK_NS1H_6thread17LinearCombinationISJ_Li1EffLNS1M_9ScaleType4KindE0ELNS_15FloatRoundStyleE2ESJ_EENS1_15EpilogueDefaultEEEEEvvEEEEvNT_6ParamsE,(.L_x_102 - _ZN7cutlass13device_kernelINS_4gemm6kernel13GemmUniversalIN4cute5tupleIJiiiiEEENS1_10collective13CollectiveMmaINS1_34MainloopSm90TmaGmmaWarpSpecializedILi2ENS5_IJNS4_1CILi1EEESB_SB_EEENS1_35KernelTmaWarpSpecializedCooperativeEEENS5_IJNSA_ILi384EEENSA_ILi16EEENSA_ILi128EEEEEENS_10bfloat16_tENS5_IJlSB_lEEESJ_SK_NS4_8TiledMMAINS4_8MMA_AtomIJNS4_4SM904GMMA27MMA_64x16x16_F32BF16BF16_SSILNSO_5MajorE0ELSQ_0ELNSO_7ScaleInE1ELSR_1EEEEEENS4_6LayoutINS5_IJNSA_ILi2EEESB_SB_EEENS5_IJSB_NSA_ILi0EEESX_EEEEENS5_IJNS4_10UnderscoreES10_S10_EEEEENS4_13SM90_TMA_LOADENS4_14ComposedLayoutINS4_7SwizzleILi3ELi4ELi3EEENS4_18smem_ptr_flag_bitsILi16EEENSU_INS5_IJNSA_ILi8EEENSA_ILi64EEEEEENS5_IJS1A_SB_EEEEEEEvNS4_8identityES13_S1E_vS1F_EENS_8epilogue10collective6detail29Sm90TmaWarpSpecializedAdapterINS1I_15DefaultEpilogueISJ_SK_SK_NS1H_6thread17LinearCombinationISJ_Li1EffLNS1M_9ScaleType4KindE0ELNS_15FloatRoundStyleE2ESJ_EENS1_15EpilogueDefaultEEEEEvvEEEEvNT_6ParamsE)
        .other          _ZN7cutlass13device_kernelINS_4gemm6kernel13GemmUniversalIN4cute5tupleIJiiiiEEENS1_10collective13CollectiveMmaINS1_34MainloopSm90TmaGmmaWarpSpecializedILi2ENS5_IJNS4_1CILi1EEESB_SB_EEENS1_35KernelTmaWarpSpecializedCooperativeEEENS5_IJNSA_ILi384EEENSA_ILi16EEENSA_ILi128EEEEEENS_10bfloat16_tENS5_IJlSB_lEEESJ_SK_NS4_8TiledMMAINS4_8MMA_AtomIJNS4_4SM904GMMA27MMA_64x16x16_F32BF16BF16_SSILNSO_5MajorE0ELSQ_0ELNSO_7ScaleInE1ELSR_1EEEEEENS4_6LayoutINS5_IJNSA_ILi2EEESB_SB_EEENS5_IJSB_NSA_ILi0EEESX_EEEEENS5_IJNS4_10UnderscoreES10_S10_EEEEENS4_13SM90_TMA_LOADENS4_14ComposedLayoutINS4_7SwizzleILi3ELi4ELi3EEENS4_18smem_ptr_flag_bitsILi16EEENSU_INS5_IJNSA_ILi8EEENSA_ILi64EEEEEENS5_IJS1A_SB_EEEEEEEvNS4_8identityES13_S1E_vS1F_EENS_8epilogue10collective6detail29Sm90TmaWarpSpecializedAdapterINS1I_15DefaultEpilogueISJ_SK_SK_NS1H_6thread17LinearCombinationISJ_Li1EffLNS1M_9ScaleType4KindE0ELNS_15FloatRoundStyleE2ESJ_EENS1_15EpilogueDefaultEEEEEvvEEEEvNT_6ParamsE,@"STO_CUDA_ENTRY STV_DEFAULT"
_ZN7cutlass13device_kernelINS_4gemm6kernel13GemmUniversalIN4cute5tupleIJiiiiEEENS1_10collective13CollectiveMmaINS1_34MainloopSm90TmaGmmaWarpSpecializedILi2ENS5_IJNS4_1CILi1EEESB_SB_EEENS1_35KernelTmaWarpSpecializedCooperativeEEENS5_IJNSA_ILi384EEENSA_ILi16EEENSA_ILi128EEEEEENS_10bfloat16_tENS5_IJlSB_lEEESJ_SK_NS4_8TiledMMAINS4_8MMA_AtomIJNS4_4SM904GMMA27MMA_64x16x16_F32BF16BF16_SSILNSO_5MajorE0ELSQ_0ELNSO_7ScaleInE1ELSR_1EEEEEENS4_6LayoutINS5_IJNSA_ILi2EEESB_SB_EEENS5_IJSB_NSA_ILi0EEESX_EEEEENS5_IJNS4_10UnderscoreES10_S10_EEEEENS4_13SM90_TMA_LOADENS4_14ComposedLayoutINS4_7SwizzleILi3ELi4ELi3EEENS4_18smem_ptr_flag_bitsILi16EEENSU_INS5_IJNSA_ILi8EEENSA_ILi64EEEEEENS5_IJS1A_SB_EEEEEEEvNS4_8identityES13_S1E_vS1F_EENS_8epilogue10collective6detail29Sm90TmaWarpSpecializedAdapterINS1I_15DefaultEpilogueISJ_SK_SK_NS1H_6thread17LinearCombinationISJ_Li1EffLNS1M_9ScaleType4KindE0ELNS_15FloatRoundStyleE2ESJ_EENS1_15EpilogueDefaultEEEEEvvEEEEvNT_6ParamsE:
[----:B------:R-:W0:Y:S01]  /*0000*/  LDC R1, c[0x0][0x28] ;  /* 0x00000a00ff017b82 */ /* 0x000e220000000800 */
[----:B------:R-:W1:Y:S01]  /*0010*/  S2R R18, SR_TID.X ;  /* 0x0000000000127919 */ /* 0x000e620000002100 */
[----:B------:R-:W-:Y:S01]  /*0020*/  ELECT P0, URZ, PT ;  /* 0x00000000003f782f */ /* 0x000fe20003800000 */
[----:B------:R-:W-:Y:S01]  /*0030*/  BSSY B0, `(.L_x_0) ;  /* 0x000000f000007945 */ /* 0x000fe20003800000 */
[--C-:B-1----:R-:W-:Y:S02]  /*0040*/  SHF.R.U32.HI R0, RZ, 0x5, R18.reuse ;  /* 0x00000005ff007819 */ /* 0x102fe40000011612 */
[----:B------:R-:W-:-:S03]  /*0050*/  SHF.R.U32.HI R22, RZ, 0x7, R18 ;  /* 0x00000007ff167819 */ /* 0x000fc60000011612 */
[----:B------:R-:W1:Y:S04]  /*0060*/  SHFL.IDX PT, R5, R0, RZ, 0x1f ;  /* 0x00001fff00057589 */ /* 0x000e6800000e0000 */
[----:B------:R2:W3:Y:S01]  /*0070*/  SHFL.IDX PT, R8, R22, RZ, 0x1f ;  /* 0x00001fff16087589 */ /* 0x0004e200000e0000 */
[----:B-1----:R-:W-:-:S13]  /*0080*/  ISETP.NE.OR P0, PT, R5, RZ, !P0 ;  /* 0x000000ff0500720c */ /* 0x002fda0004705670 */
[----:B0-23--:R-:W-:Y:S05]  /*0090*/  @P0 BRA `(.L_x_1) ;  /* 0x0000000000200947 */ /* 0x00dfea0003800000 */
[----:B------:R-:W-:Y:S02]  /*00a0*/  ULDC.64 UR4, c[0x0][0x198] ;  /* 0x0000660000047ab9 */ /* 0x000fe40000000a00 */
[----:B------:R-:W-:Y:S02]  /*00b0*/  UIADD3 UR6, UP0, UR4, 0xf0, URZ ;  /* 0x000000f004067890 */ /* 0x000fe4000ff1e03f */
[----:B------:R-:W-:Y:S02]  /*00c0*/  UIADD3 UR4, UP1, UR4, 0x1f0, URZ ;  /* 0x000001f004047890 */ /* 0x000fe4000ff3e03f */
[----:B------:R-:W-:Y:S02]  /*00d0*/  UIADD3.X UR7, URZ, UR5, URZ, UP0, !UPT ;  /* 0x000000053f077290 */ /* 0x000fe400087fe43f */
[----:B------:R-:W-:-:S07]  /*00e0*/  UIADD3.X UR5, URZ, UR5, URZ, UP1, !UPT ;  /* 0x000000053f057290 */ /* 0x000fce0008ffe43f */
[----:B------:R0:W-:Y:S02]  /*00f0*/  UTMACCTL.PF [UR6] ;  /* 0x00000000060079b9 */ /* 0x0001e40008040000 */
[----:B------:R0:W-:Y:S02]  /*0100*/  UTMACCTL.PF [UR4] ;  /* 0x00000000040079b9 */ /* 0x0001e40008040000 */
[----:B0-----:R-:W-:Y:S01]  /*0110*/  NOP ;  /* 0x0000000000007918 */ /* 0x001fe20000000000 */
.L_x_1:
[----:B------:R-:W-:Y:S05]  /*0120*/  BSYNC B0 ;  /* 0x0000000000007941 */ /* 0x000fea0003800000 */
.L_x_0:
[----:B------:R-:W0:Y:S02]  /*0130*/  SHFL.IDX PT, R2, R0, RZ, 0x1f ;  /* 0x00001fff00027589 */ /* 0x000e2400000e0000 */
[----:B0-----:R-:W-:-:S13]  /*0140*/  ISETP.NE.AND P0, PT, R2, RZ, PT ;  /* 0x000000ff0200720c */ /* 0x001fda0003f05270 */
[----:B------:R-:W-:Y:S05]  /*0150*/  @P0 BRA `(.L_x_2) ;  /* 0x0000000000480947 */ /* 0x000fea0003800000 */
[----:B------:R-:W0:Y:S01]  /*0160*/  S2UR UR8, SR_CgaCtaId ;  /* 0x00000000000879c3 */ /* 0x000e220000008800 */
[----:B------:R-:W-:Y:S01]  /*0170*/  UMOV UR4, 0x400 ;  /* 0x0000040000047882 */ /* 0x000fe20000000000 */
[----:B------:R-:W-:Y:S01]  /*0180*/  UMOV UR5, 0x1 ;  /* 0x0000000100057882 */ /* 0x000fe20000000000 */
[----:B------:R-:W-:Y:S01]  /*0190*/  UMOV UR6, 0x100 ;  /* 0x0000010000067882 */ /* 0x000fe20000000000 */
[----:B------:R-:W-:Y:S01]  /*01a0*/  ELECT P0, URZ, PT ;  /* 0x00000000003f782f */ /* 0x000fe20003800000 */
[----:B------:R-:W-:-:S04]  /*01b0*/  UIADD3 UR6, -UR6, 0x100000, URZ ;  /* 0x0010000006067890 */ /* 0x000fc8000fffe13f */
[----:B------:R-:W-:Y:S02]  /*01c0*/  USHF.L.U32 UR7, UR6, 0xb, URZ ;  /* 0x0000000b06077899 */ /* 0x000fe4000800063f */
[----:B------:R-:W-:Y:S02]  /*01d0*/  USHF.L.U32 UR6, UR6, 0x1, URZ ;  /* 0x0000000106067899 */ /* 0x000fe4000800063f */
[----:B0-----:R-:W-:Y:S02]  /*01e0*/  ULEA UR8, UR8, UR4, 0x18 ;  /* 0x0000000408087291 */ /* 0x001fe4000f8ec03f */
[----:B------:R-:W-:-:S04]  /*01f0*/  UIADD3 UR4, -UR5, 0x100000, URZ ;  /* 0x0010000005047890 */ /* 0x000fc8000fffe13f */
[----:B------:R-:W-:Y:S02]  /*0200*/  USHF.L.U32 UR5, UR4, 0xb, URZ ;  /* 0x0000000b04057899 */ /* 0x000fe4000800063f */
[----:B------:R-:W-:Y:S01]  /*0210*/  USHF.L.U32 UR4, UR4, 0x1, URZ ;  /* 0x0000000104047899 */ /* 0x000fe2000800063f */
[----:B------:R-:W0:Y:S11]  /*0220*/  FENCE.VIEW.ASYNC.S ;  /* 0x00000000000073c6 */ /* 0x000e360000000000 */
[----:B0-----:R0:W1:Y:S01]  /*0230*/  SYNCS.EXCH.64 URZ, [UR8], UR4 ;  /* 0x00000004083f75b2 */ /* 0x0010620008000100 */
[----:B------:R0:W2:Y:S01]  /*0240*/  SYNCS.EXCH.64 URZ, [UR8+0x10], UR6 ;  /* 0x00001006083f75b2 */ /* 0x0000a20008000100 */
[----:B------:R0:W3:Y:S01]  /*0250*/  SYNCS.EXCH.64 URZ, [UR8+0x8], UR4 ;  /* 0x00000804083f75b2 */ /* 0x0000e20008000100 */
[----:B------:R0:W4:Y:S01]  /*0260*/  SYNCS.EXCH.64 URZ, [UR8+0x18], UR6 ;  /* 0x00001806083f75b2 */ /* 0x0001220008000100 */
[----:B------:R-:W-:Y:S01]  /*0270*/  NOP ;  /* 0x0000000000007918 */ /* 0x000fe20000000000 */
.L_x_2:
[----:B------:R-:W5:Y:S01]  /*0280*/  SHFL.IDX PT, R0, R0, RZ, 0x1f ;  /* 0x00001fff00007589 */ /* 0x000f6200000e0000 */
[----:B------:R-:W-:Y:S01]  /*0290*/  ELECT P0, URZ, PT ;  /* 0x00000000003f782f */ /* 0x000fe20003800000 */
[----:B------:R-:W1:Y:S01]  /*02a0*/  LDC R2, c[0x0][0x65c] ;  /* 0x00019700ff027b82 */ /* 0x000e620000000800 */
[----:B------:R-:W-:Y:S01]  /*02b0*/  SHF.R.S32.HI R6, RZ, 0x1f, R5 ;  /* 0x0000001fff067819 */ /* 0x000fe20000011405 */
[----:B------:R-:W2:Y:S01]  /*02c0*/  S2R R3, SR_CTAID.Y ;  /* 0x0000000000037919 */ /* 0x000ea20000002600 */
[----:B0-----:R-:W-:Y:S01]  /*02d0*/  UMOV UR4, 0x20 ;  /* 0x0000002000047882 */ /* 0x001fe20000000000 */
[----:B------:R-:W-:Y:S01]  /*02e0*/  ISETP.NE.AND P2, PT, R8, RZ, PT ;  /* 0x000000ff0800720c */ /* 0x000fe20003f45270 */
[----:B------:R-:W-:Y:S01]  /*02f0*/  NOP ;  /* 0x0000000000007918 */ /* 0x000fe20000000000 */
[----:B------:R-:W0:Y:S01]  /*0300*/  S2R R4, SR_CTAID.X ;  /* 0x0000000000047919 */ /* 0x000e220000002500 */
[----:B------:R-:W-:Y:S01]  /*0310*/  LEA.HI R6, R6, R5, RZ, 0x2 ;  /* 0x0000000506067211 */ /* 0x000fe200078f10ff */
[----:B------:R-:W-:Y:S01]  /*0320*/  NOP ;  /* 0x0000000000007918 */ /* 0x000fe20000000000 */
[----:B-----5:R-:W-:-:S02]  /*0330*/  ISETP.NE.OR P0, PT, R0, RZ, !P0 ;  /* 0x000000ff0000720c */ /* 0x020fc40004705670 */
[----:B-1----:R-:W-:-:S04]  /*0340*/  ISETP.NE.AND P3, PT, R2, 0x1, PT ;  /* 0x000000010200780c */ /* 0x002fc80003f65270 */
[----:B------:R-:W-:Y:S02]  /*0350*/  P2R R0, PR, RZ, 0x8 ;  /* 0x00000008ff007803 */ /* 0x000fe40000000000 */
[----:B------:R-:W-:-:S05]  /*0360*/  LOP3.LUT R0, R6, 0xfffffffc, RZ, 0xc0, !PT ;  /* 0xfffffffc06007812 */ /* 0x000fca00078ec0ff */
[----:B------:R-:W-:Y:S01]  /*0370*/  VOTEU.ALL UP0, P0 ;  /* 0x00000000003f7886 */ /* 0x000fe20000000000 */
[----:B------:R-:W-:Y:S01]  /*0380*/  IMAD.IADD R0, R5, 0x1, -R0 ;  /* 0x0000000105007824 */ /* 0x000fe200078e0a00 */
[----:B------:R-:W0:Y:S01]  /*0390*/  @P3 LDC R17, c[0x0][0x10] ;  /* 0x00000400ff113b82 */ /* 0x000e220000000800 */
[----:B------:R-:W-:Y:S01]  /*03a0*/  VOTEU.ALL UP1, P0 ;  /* 0x00000000003f7886 */ /* 0x000fe20000020000 */
[----:B--2---:R-:W-:Y:S01]  /*03b0*/  @P3 IMAD.MOV.U32 R6, RZ, RZ, R3 ;  /* 0x000000ffff063224 */ /* 0x004fe200078e0003 */
[----:B------:R-:W-:Y:S01]  /*03c0*/  @!UP0 UMOV UR6, 0x400 ;  /* 0x0000040000068882 */ /* 0x000fe20000000000 */
[----:B------:R-:W-:-:S04]  /*03d0*/  @!UP0 UIADD3 UR4, -UR4, 0x100000, URZ ;  /* 0x0010000004048890 */ /* 0x000fc8000fffe13f */
[----:B------:R-:W-:Y:S02]  /*03e0*/  @!UP0 USHF.L.U32 UR5, UR4, 0xb, URZ ;  /* 0x0000000b04058899 */ /* 0x000fe4000800063f */
[----:B------:R-:W-:Y:S01]  /*03f0*/  @!UP0 USHF.L.U32 UR4, UR4, 0x1, URZ ;  /* 0x0000000104048899 */ /* 0x000fe2000800063f */
[----:B------:R-:W-:Y:S02]  /*0400*/  @P3 IMAD.MOV.U32 R7, RZ, RZ, RZ ;  /* 0x000000ffff073224 */ /* 0x000fe400078e00ff */
[----:B------:R-:W-:Y:S01]  /*0410*/  IMAD.MOV.U32 R5, RZ, RZ, RZ ;  /* 0x000000ffff057224 */ /* 0x000fe200078e00ff */
[----:B------:R-:W1:Y:S01]  /*0420*/  @!UP0 S2UR UR7, SR_CgaCtaId ;  /* 0x00000000000789c3 */ /* 0x000e620000008800 */
[----:B------:R-:W-:-:S07]  /*0430*/  @P3 IMAD.MOV.U32 R11, RZ, RZ, RZ ;  /* 0x000000ffff0b3224 */ /* 0x000fce00078e00ff */
[----:B------:R-:W2:Y:S01]  /*0440*/  @!P3 LDC R9, c[0x0][0xc] ;  /* 0x00000300ff09bb82 */ /* 0x000ea20000000800 */
[----:B0-----:R-:W-:-:S04]  /*0450*/  @P3 IMAD.WIDE.U32 R16, R4, R17, R6 ;  /* 0x0000001104103225 */ /* 0x001fc800078e0006 */
[----:B------:R-:W-:Y:S01]  /*0460*/  @P3 IMAD.IADD R17, R17, 0x1, R11 ;  /* 0x0000000111113824 */ /* 0x000fe200078e020b */
[----:B-1----:R-:W-:Y:S01]  /*0470*/  @!UP0 ULEA UR6, UR7, UR6, 0x18 ;  /* 0x0000000607068291 */ /* 0x002fe2000f8ec03f */
[----:B------:R-:W-:Y:S01]  /*0480*/  VOTEU.ALL UP0, P0 ;  /* 0x00000000003f7886 */ /* 0x000fe20000000000 */
[----:B------:R-:W-:-:S04]  /*0490*/  ISETP.NE.AND P0, PT, R0, 0x3, PT ;  /* 0x000000030000780c */ /* 0x000fc80003f05270 */
[----:B------:R-:W-:Y:S01]  /*04a0*/  ISETP.EQ.OR P0, PT, R0, RZ, !P0 ;  /* 0x000000ff0000720c */ /* 0x000fe20004702670 */
[----:B--2---:R-:W-:-:S03]  /*04b0*/  @!P3 IMAD.WIDE.U32 R6, R9, R3, R4 ;  /* 0x000000030906b225 */ /* 0x004fc600078e0004 */
[C---:B------:R-:W-:Y:S01]  /*04c0*/  ISETP.EQ.AND P0, PT, R8.reuse, RZ, P0 ;  /* 0x000000ff0800720c */ /* 0x040fe20000702270 */
[----:B------:R-:W-:Y:S01]  /*04d0*/  VIADD R8, R8, 0xffffffff ;  /* 0xffffffff08087836 */ /* 0x000fe20000000000 */
[----:B------:R-:W0:Y:S02]  /*04e0*/  FENCE.VIEW.ASYNC.S ;  /* 0x00000000000073c6 */ /* 0x000e240000000000 */
[----:B0-----:R0:W3:Y:S01]  /*04f0*/  @!UP0 SYNCS.EXCH.64 URZ, [UR6+0x30], UR4 ;  /* 0x00003004063f85b2 */ /* 0x0010e20008000100 */
[----:B------:R-:W-:Y:S01]  /*0500*/  @!P3 IMAD.MOV.U32 R16, RZ, RZ, R6 ;  /* 0x000000ffff10b224 */ /* 0x000fe200078e0006 */
[----:B------:R-:W-:Y:S01]  /*0510*/  SEL R19, RZ, 0x1, !P0 ;  /* 0x00000001ff137807 */ /* 0x000fe20004000000 */
[----:B------:R-:W-:Y:S01]  /*0520*/  @!P3 IMAD.MOV.U32 R17, RZ, RZ, R7 ;  /* 0x000000ffff11b224 */ /* 0x000fe200078e0007 */
[----:B------:R-:W-:-:S04]  /*0530*/  ISETP.GE.U32.AND P1, PT, R8, 0x2, PT ;  /* 0x000000020800780c */ /* 0x000fc80003f26070 */
[----:B------:R-:W-:Y:S01]  /*0540*/  SEL R19, R19, 0x2, P1 ;  /* 0x0000000213137807 */ /* 0x000fe20000800000 */
[----:B------:R0:W3:Y:S01]  /*0550*/  @!UP1 SYNCS.EXCH.64 URZ, [UR6+0x38], UR4 ;  /* 0x00003804063f95b2 */ /* 0x0000e20008000100 */
[----:B------:R-:W-:Y:S01]  /*0560*/  NOP ;  /* 0x0000000000007918 */ /* 0x000fe20000000000 */
[----:B---34-:R-:W-:Y:S06]  /*0570*/  BAR.SYNC.DEFER_BLOCKING 0x0 ;  /* 0x0000000000007b1d */ /* 0x018fec0000010000 */
[----:B------:R-:W-:Y:S05]  /*0580*/  @!P2 BRA `(.L_x_3) ;  /* 0x0000004c003ca947 */ /* 0x000fea0003800000 */
[----:B------:R-:W-:-:S13]  /*0590*/  ISETP.GT.U32.AND P0, PT, R8, 0x1, PT ;  /* 0x000000010800780c */ /* 0x000fda0003f04070 */
[----:B0-----:R-:W-:Y:S05]  /*05a0*/  @P0 EXIT ;  /* 0x000000000000094d */ /* 0x001fea0003800000 */
[----:B------:R-:W-:Y:S01]  /*05b0*/  ULDC.64 UR4, c[0x0][0x650] ;  /* 0x0001940000047ab9 */ /* 0x000fe20000000a00 */
[----:B------:R-:W-:Y:S01]  /*05c0*/  PRMT R0, RZ, 0x7610, R0 ;  /* 0x00007610ff007816 */ /* 0x000fe20000000000 */
[----:B------:R-:W-:Y:S01]  /*05d0*/  IMAD.MOV.U32 R50, RZ, RZ, -0x1 ;  /* 0xffffffffff327424 */ /* 0x000fe200078e00ff */
[----:B------:R-:W-:Y:S01]  /*05e0*/  ISETP.GE.U32.AND P0, PT, R16, UR4, PT ;  /* 0x0000000410007c0c */ /* 0x000fe2000bf06070 */
[----:B------:R-:W-:Y:S02]  /*05f0*/  IMAD.MOV.U32 R51, RZ, RZ, -0x1 ;  /* 0xffffffffff337424 */ /* 0x000fe400078e00ff */
[----:B------:R-:W-:Y:S01]  /*0600*/  IMAD.MOV.U32 R49, RZ, RZ, -0x1 ;  /* 0xffffffffff317424 */ /* 0x000fe200078e00ff */
[----:B------:R-:W-:-:S13]  /*0610*/  ISETP.GE.U32.AND.EX P0, PT, R17, UR5, PT, P0 ;  /* 0x0000000511007c0c */ /* 0x000fda000bf06100 */
[----:B------:R-:W-:Y:S05]  /*0620*/  @P0 BRA `(.L_x_4) ;  /* 0x0000000400540947 */ /* 0x000fea0003800000 */
[----:B------:R-:W0:Y:S01]  /*0630*/  LDC.64 R14, c[0x0][0x628] ;  /* 0x00018a00ff0e7b82 */ /* 0x000e220000000a00 */
[----:B------:R-:W-:Y:S02]  /*0640*/  IMAD.MOV.U32 R6, RZ, RZ, R16 ;  /* 0x000000ffff067224 */ /* 0x000fe400078e0010 */
[----:B------:R-:W-:-:S05]  /*0650*/  IMAD.MOV.U32 R7, RZ, RZ, R17 ;  /* 0x000000ffff077224 */ /* 0x000fca00078e0011 */
[----:B------:R-:W1:Y:S08]  /*0660*/  LDC R0, c[0x0][0x630] ;  /* 0x00018c00ff007b82 */ /* 0x000e700000000800 */
[----:B------:R-:W2:Y:S01]  /*0670*/  LDC.64 R20, c[0x0][0x620] ;  /* 0x00018800ff147b82 */ /* 0x000ea20000000a00 */
[----:B0-----:R-:W-:-:S04]  /*0680*/  ISETP.NE.U32.AND P0, PT, R14, RZ, PT ;  /* 0x000000ff0e00720c */ /* 0x001fc80003f05070 */
[----:B------:R-:W-:-:S13]  /*0690*/  ISETP.NE.AND.EX P0, PT, R15, RZ, PT, P0 ;  /* 0x000000ff0f00720c */ /* 0x000fda0003f05300 */
[----:B-12---:R-:W-:Y:S05]  /*06a0*/  @!P0 BRA `(.L_x_5) ;  /* 0x0000000000288947 */ /* 0x006fea0003800000 */
[----:B------:R-:W0:Y:S02]  /*06b0*/  LDC R11, c[0x0][0x634] ;  /* 0x00018d00ff0b7b82 */ /* 0x000e240000000800 */
[----:B0-----:R-:W-:-:S05]  /*06c0*/  IADD3 R11, P0, R16, R11, RZ ;  /* 0x0000000b100b7210 */ /* 0x001fca0007f1e0ff */
[----:B------:R-:W-:-:S04]  /*06d0*/  IMAD.X R13, RZ, RZ, R17, P0 ;  /* 0x000000ffff0d7224 */ /* 0x000fc800000e0611 */
[----:B------:R-:W-:-:S04]  /*06e0*/  IMAD.WIDE.U32 R6, R13, R14, RZ ;  /* 0x0000000e0d067225 */ /* 0x000fc800078e00ff */
[----:B------:R-:W-:-:S04]  /*06f0*/  IMAD.WIDE.U32 R8, P0, R11, R15, R6 ;  /* 0x0000000f0b087225 */ /* 0x000fc80007800006 */
[----:B------:R-:W-:-:S04]  /*0700*/  IMAD.WIDE.U32 R6, R11, R14, RZ ;  /* 0x0000000e0b067225 */ /* 0x000fc800078e00ff */
[----:B------:R-:W-:Y:S01]  /*0710*/  IMAD.X R11, RZ, RZ, RZ, P0 ;  /* 0x000000ffff0b7224 */ /* 0x000fe200000e06ff */
[----:B------:R-:W-:Y:S01]  /*0720*/  IADD3 RZ, P0, R7, R8, RZ ;  /* 0x0000000807ff7210 */ /* 0x000fe20007f1e0ff */
[----:B------:R-:W-:-:S04]  /*0730*/  IMAD.MOV.U32 R10, RZ, RZ, R9 ;  /* 0x000000ffff0a7224 */ /* 0x000fc800078e0009 */
[----:B------:R-:W-:-:S08]  /*0740*/  IMAD.WIDE.U32.X R6, R13, R15, R10, P0 ;  /* 0x0000000f0d067225 */ /* 0x000fd000000e040a */
.L_x_5:
[-CC-:B------:R-:W-:Y:S01]  /*0750*/  SHF.R.U64 R49, R6, R0.reuse, R7.reuse ;  /* 0x0000000006317219 */ /* 0x180fe20000001207 */
[----:B------:R-:W0:Y:S01]  /*0760*/  LDC R10, c[0x0][0x618] ;  /* 0x00018600ff0a7b82 */ /* 0x000e220000000800 */
[----:B------:R-:W-:Y:S01]  /*0770*/  SHF.R.U32.HI R5, RZ, R0, R7 ;  /* 0x00000000ff057219 */ /* 0x000fe20000011607 */
[----:B------:R-:W-:Y:S01]  /*0780*/  ULDC UR4, c[0x0][0x150] ;  /* 0x0000540000047ab9 */ /* 0x000fe20000000800 */
[----:B------:R-:W-:Y:S02]  /*0790*/  IADD3 R9, P0, RZ, -R49, RZ ;  /* 0x80000031ff097210 */ /* 0x000fe40007f1e0ff */
[----:B------:R-:W-:-:S03]  /*07a0*/  I2FP.F32.U32 R0, R4 ;  /* 0x0000000400007245 */ /* 0x000fc60000201000 */
[----:B------:R-:W1:Y:S01]  /*07b0*/  LDC.64 R28, c[0x0][0x640] ;  /* 0x00019000ff1c7b82 */ /* 0x000e620000000a00 */
[----:B------:R-:W-:Y:S02]  /*07c0*/  IMAD.X R11, RZ, RZ, ~R5, P0 ;  /* 0x000000ffff0b7224 */ /* 0x000fe400000e0e05 */
[----:B------:R-:W-:Y:S01]  /*07d0*/  FMUL R0, R0, UR4 ;  /* 0x0000000400007c20 */ /* 0x000fe20008400000 */
[----:B------:R-:W-:Y:S01]  /*07e0*/  IMAD.WIDE.U32 R6, R9, R20, R16 ;  /* 0x0000001409067225 */ /* 0x000fe200078e0010 */
[----:B------:R-:W-:-:S03]  /*07f0*/  ULDC UR4, c[0x0][0x154] ;  /* 0x0000550000047ab9 */ /* 0x000fc60000000800 */
[----:B------:R-:W-:Y:S01]  /*0800*/  IMAD R8, R11, R20, RZ ;  /* 0x000000140b087224 */ /* 0x000fe200078e02ff */
[----:B------:R-:W2:Y:S01]  /*0810*/  LDC R5, c[0x0][0x144] ;  /* 0x00005100ff057b82 */ /* 0x000ea20000000800 */
[----:B------:R-:W3:Y:S02]  /*0820*/  F2I.U32.TRUNC.NTZ R0, R0 ;  /* 0x0000000000007305 */ /* 0x000ee4000020f000 */
[----:B------:R-:W-:-:S04]  /*0830*/  IMAD R9, R9, R21, R8 ;  /* 0x0000001509097224 */ /* 0x000fc800078e0208 */
[----:B------:R-:W-:Y:S01]  /*0840*/  IMAD.IADD R7, R7, 0x1, R9 ;  /* 0x0000000107077824 */ /* 0x000fe200078e0209 */
[----:B------:R-:W4:Y:S01]  /*0850*/  LDC R12, c[0x0][0x608] ;  /* 0x00018200ff0c7b82 */ /* 0x000f220000000800 */
[----:B------:R-:W-:-:S03]  /*0860*/  IMAD.MOV.U32 R9, RZ, RZ, -0x1 ;  /* 0xffffffffff097424 */ /* 0x000fc600078e00ff */
[-CC-:B0-----:R-:W-:Y:S02]  /*0870*/  SHF.R.U64 R20, R6, R10.reuse, R7.reuse ;  /* 0x0000000a06147219 */ /* 0x181fe40000001207 */
[----:B------:R-:W-:Y:S02]  /*0880*/  I2FP.F32.U32 R6, R3 ;  /* 0x0000000300067245 */ /* 0x000fe40000201000 */
[----:B------:R-:W0:Y:S01]  /*0890*/  LDC R26, c[0x0][0x658] ;  /* 0x00019600ff1a7b82 */ /* 0x000e220000000800 */
[----:B-1----:R-:W-:Y:S01]  /*08a0*/  ISETP.NE.U32.AND P0, PT, R28, RZ, PT ;  /* 0x000000ff1c00720c */ /* 0x002fe20003f05070 */
[----:B---3--:R-:W-:Y:S01]  /*08b0*/  IMAD.MOV R8, RZ, RZ, -R0 ;  /* 0x000000ffff087224 */ /* 0x008fe200078e0a00 */
[----:B------:R-:W-:Y:S01]  /*08c0*/  SHF.R.U32.HI R7, RZ, R10, R7 ;  /* 0x0000000aff077219 */ /* 0x000fe20000011607 */
[----:B------:R-:W-:Y:S01]  /*08d0*/  FMUL R6, R6, UR4 ;  /* 0x0000000406067c20 */ /* 0x000fe20008400000 */
[----:B------:R-:W-:-:S03]  /*08e0*/  ISETP.NE.AND.EX P0, PT, R29, RZ, PT, P0 ;  /* 0x000000ff1d00720c */ /* 0x000fc60003f05300 */
[----:B------:R-:W1:Y:S01]  /*08f0*/  LDC R14, c[0x0][0x148] ;  /* 0x00005200ff0e7b82 */ /* 0x000e620000000800 */
[----:B--2---:R-:W-:-:S07]  /*0900*/  IMAD R0, R5, R8, R4 ;  /* 0x0000000805007224 */ /* 0x004fce00078e0204 */
[----:B------:R-:W2:Y:S01]  /*0910*/  LDC R24, c[0x0][0x600] ;  /* 0x00018000ff187b82 */ /* 0x000ea20000000800 */
[-CC-:B----4-:R-:W-:Y:S02]  /*0920*/  SHF.R.U64 R30, R20, R12.reuse, R7.reuse ;  /* 0x0000000c141e7219 */ /* 0x190fe40000001207 */
[----:B------:R-:W-:Y:S01]  /*0930*/  SHF.R.U32.HI R5, RZ, R12, R7 ;  /* 0x0000000cff057219 */ /* 0x000fe20000011607 */
[----:B------:R-:W-:Y:S01]  /*0940*/  IMAD.MOV.U32 R7, RZ, RZ, 0x1 ;  /* 0x00000001ff077424 */ /* 0x000fe200078e00ff */
[----:B------:R3:W4:Y:S03]  /*0950*/  F2I.U32.TRUNC.NTZ R12, R6 ;  /* 0x00000006000c7305 */ /* 0x000726000020f000 */
[----:B------:R-:W1:Y:S01]  /*0960*/  LDC R15, c[0x0][0x648] ;  /* 0x00019200ff0f7b82 */ /* 0x000e620000000800 */
[-C--:B0-----:R-:W-:Y:S02]  /*0970*/  SHF.L.U32 R4, R9, R26.reuse, RZ ;  /* 0x0000001a09047219 */ /* 0x081fe400000006ff */
[----:B------:R-:W-:-:S02]  /*0980*/  SHF.R.U64 R32, R30, R26, R5 ;  /* 0x0000001a1e207219 */ /* 0x000fc40000001205 */
[----:B------:R-:W-:Y:S02]  /*0990*/  LOP3.LUT R11, RZ, R4, RZ, 0x33, !PT ;  /* 0x00000004ff0b7212 */ /* 0x000fe400078e33ff */
[-C--:B------:R-:W-:Y:S01]  /*09a0*/  SHF.R.U32.HI R5, RZ, R26.reuse, R5 ;  /* 0x0000001aff057219 */ /* 0x080fe20000011605 */
[----:B------:R-:W0:Y:S01]  /*09b0*/  LDC R21, c[0x0][0x638] ;  /* 0x00018e00ff157b82 */ /* 0x000e220000000800 */
[----:B------:R-:W-:Y:S01]  /*09c0*/  SHF.L.U32 R10, R7, R26, RZ ;  /* 0x0000001a070a7219 */ /* 0x000fe200000006ff */
[----:B------:R-:W-:-:S06]  /*09d0*/  IMAD.MOV.U32 R4, RZ, RZ, R32 ;  /* 0x000000ffff047224 */ /* 0x000fcc00078e0020 */
[----:B------:R-:W0:Y:S01]  /*09e0*/  LDC R50, c[0x0][0x610] ;  /* 0x00018400ff327b82 */ /* 0x000e220000000800 */
[----:B---34-:R-:W-:Y:S05]  /*09f0*/  @!P0 BRA `(.L_x_6) ;  /* 0x0000000000288947 */ /* 0x018fea0003800000 */
[----:B------:R-:W3:Y:S02]  /*0a00*/  LDC R9, c[0x0][0x64c] ;  /* 0x00019300ff097b82 */ /* 0x000ee40000000800 */
[----:B---3--:R-:W-:-:S05]  /*0a10*/  IADD3 R9, P0, R32, R9, RZ ;  /* 0x0000000920097210 */ /* 0x008fca0007f1e0ff */
        /* <DEDUP_REMOVED lines=8> */
.L_x_6:
[----:B-1----:R-:W-:Y:S01]  /*0aa0*/  SHF.R.U64 R4, R4, R15, R5 ;  /* 0x0000000f04047219 */ /* 0x002fe20000001205 */
[----:B--2---:R-:W-:Y:S01]  /*0ab0*/  VIADD R5, R24, 0xffffffff ;  /* 0xffffffff18057836 */ /* 0x004fe20000000000 */
[----:B------:R-:W-:Y:S01]  /*0ac0*/  LOP3.LUT R11, R30, R11, RZ, 0xc0, !PT ;  /* 0x0000000b1e0b7212 */ /* 0x000fe200078ec0ff */
[----:B------:R-:W-:Y:S02]  /*0ad0*/  IMAD.MOV R12, RZ, RZ, -R12 ;  /* 0x000000ffff0c7224 */ /* 0x000fe400078e0a0c */
[----:B------:R-:W-:Y:S01]  /*0ae0*/  IMAD.MOV R6, RZ, RZ, -R4 ;  /* 0x000000ffff067224 */ /* 0x000fe200078e0a04 */
[----:B------:R-:W-:Y:S01]  /*0af0*/  LOP3.LUT R5, R20, R5, RZ, 0xc0, !PT ;  /* 0x0000000514057212 */ /* 0x000fe200078ec0ff */
[----:B------:R-:W-:Y:S02]  /*0b00*/  @P3 IMAD R0, R14, R12, R3 ;  /* 0x0000000c0e003224 */ /* 0x000fe400078e0203 */
[----:B------:R-:W-:Y:S02]  /*0b10*/  IMAD R11, R10, R4, R11 ;  /* 0x000000040a0b7224 */ /* 0x000fe400078e020b */
[----:B0-----:R-:W-:-:S02]  /*0b20*/  IMAD R3, R6, R21, R32 ;  /* 0x0000001506037224 */ /* 0x001fc400078e0220 */
[----:B------:R-:W-:Y:S02]  /*0b30*/  IMAD R50, R11, R50, R0 ;  /* 0x000000320b327224 */ /* 0x000fe400078e0200 */
[----:B------:R-:W-:Y:S02]  /*0b40*/  IMAD R3, R3, R24, R5 ;  /* 0x0000001803037224 */ /* 0x000fe400078e0205 */
[----:B------:R-:W-:-:S03]  /*0b50*/  IMAD.MOV.U32 R0, RZ, RZ, 0x1 ;  /* 0x00000001ff007424 */ /* 0x000fc600078e00ff */
[----:B------:R-:W-:Y:S02]  /*0b60*/  SEL R51, R3, R50, !P3 ;  /* 0x0000003203337207 */ /* 0x000fe40005800000 */
[----:B------:R-:W-:-:S07]  /*0b70*/  SEL R50, R50, R3, !P3 ;  /* 0x0000000332327207 */ /* 0x000fce0005800000 */
.L_x_4:
[----:B------:R-:W-:-:S08]  /*0b80*/  NOP ;  /* 0x0000000000007918 */ /* 0x000fd00000000000 */
[----:B------:R-:W0:Y:S02]  /*0b90*/  USETMAXREG.TRY_ALLOC.CTAPOOL UP0, 0xe8 ;  /* 0x000000e8000079c8 */ /* 0x000e240008000600 */
[----:B0-----:R-:W-:-:S13]  /*0ba0*/  PLOP3.LUT P0, PT, PT, PT, UP0, 0x80, 0x0 ;  /* 0x000000000000781c */ /* 0x001fda0003f0f008 */
[----:B------:R-:W-:Y:S05]  /*0bb0*/  @!P0 BRA `(.L_x_4) ;  /* 0xfffffffc00f08947 */ /* 0x000fea000383ffff */
[----:B------:R-:W-:Y:S01]  /*0bc0*/  ULDC.64 UR4, c[0x0][0x598] ;  /* 0x0001660000047ab9 */ /* 0x000fe20000000a00 */
[----:B------:R-:W-:Y:S01]  /*0bd0*/  ULDC.64 UR36, c[0x0][0x208] ;  /* 0x0000820000247ab9 */ /* 0x000fe20000000a00 */
[----:B------:R-:W-:-:S04]  /*0be0*/  ISETP.NE.U32.AND P0, PT, RZ, UR4, PT ;  /* 0x00000004ff007c0c */ /* 0x000fc8000bf05070 */
[----:B------:R-:W-:-:S13]  /*0bf0*/  ISETP.NE.AND.EX P0, PT, RZ, UR5, PT, P0 ;  /* 0x00000005ff007c0c */ /* 0x000fda000bf05300 */
[----:B------:R-:W-:Y:S05]  /*0c00*/  @!P0 BRA `(.L_x_7) ;  /* 0x00000000001c8947 */ /* 0x000fea0003800000 */
[----:B------:R-:W0:Y:S02]  /*0c10*/  LDC.64 R4, c[0x0][0x598] ;  /* 0x00016600ff047b82 */ /* 0x000e240000000a00 */
[----:B0-----:R-:W2:Y:S02]  /*0c20*/  LDG.E.64 R4, desc[UR36][R4.64] ;  /* 0x0000002404047981 */ /* 0x001ea4000c1e1b00 */
[----:B--2---:R-:W-:-:S04]  /*0c30*/  ISETP.NE.U32.AND P0, PT, R4, RZ, PT ;  /* 0x000000ff0400720c */ /* 0x004fc80003f05070 */
[----:B------:R-:W-:-:S13]  /*0c40*/  ISETP.NE.AND.EX P0, PT, R5, RZ, PT, P0 ;  /* 0x000000ff0500720c */ /* 0x000fda0003f05300 */
[----:B------:R-:W-:Y:S05]  /*0c50*/  @!P0 BRA `(.L_x_7) ;  /* 0x0000000000088947 */ /* 0x000fea0003800000 */
[----:B------:R0:W5:Y:S01]  /*0c60*/  LD.E R23, desc[UR36][R4.64] ;  /* 0x0000002404177980 */ /* 0x000162000c101900 */
[----:B------:R-:W-:Y:S05]  /*0c70*/  BRA `(.L_x_8) ;  /* 0x0000000000247947 */ /* 0x000fea0003800000 */
.L_x_7:
[----:B------:R-:W-:Y:S02]  /*0c80*/  ULDC.64 UR4, c[0x0][0x588] ;  /* 0x0001620000047ab9 */ /* 0x000fe40000000a00 */
[----:B------:R-:W-:-:S04]  /*0c90*/  ISETP.NE.U32.AND P0, PT, RZ, UR4, PT ;  /* 0x00000004ff007c0c */ /* 0x000fc8000bf05070 */
[----:B------:R-:W-:-:S13]  /*0ca0*/  ISETP.NE.AND.EX P0, PT, RZ, UR5, PT, P0 ;  /* 0x00000005ff007c0c */ /* 0x000fda000bf05300 */
[----:B------:R-:W-:Y:S05]  /*0cb0*/  @!P0 BRA `(.L_x_9) ;  /* 0x00000000000c8947 */ /* 0x000fea0003800000 */
[----:B------:R-:W0:Y:S02]  /*0cc0*/  LDC.64 R4, c[0x0][0x588] ;  /* 0x00016200ff047b82 */ /* 0x000e240000000a00 */
[----:B0-----:R1:W5:Y:S01]  /*0cd0*/  LDG.E R23, desc[UR36][R4.64] ;  /* 0x0000002404177981 */ /* 0x001362000c1e1900 */
[----:B------:R-:W-:Y:S05]  /*0ce0*/  BRA `(.L_x_8) ;  /* 0x0000000000087947 */ /* 0x000fea0003800000 */
.L_x_9:
[----:B------:R-:W-:Y:S02]  /*0cf0*/  ULDC UR4, c[0x0][0x580] ;  /* 0x0001600000047ab9 */ /* 0x000fe40000000800 */
[----:B------:R-:W-:-:S07]  /*0d00*/  IMAD.U32 R23, RZ, RZ, UR4 ;  /* 0x00000004ff177e24 */ /* 0x000fce000f8e00ff */
.L_x_8:
[----:B------:R-:W-:Y:S02]  /*0d10*/  ULDC.64 UR4, c[0x0][0x5a0] ;  /* 0x0001680000047ab9 */ /* 0x000fe40000000a00 */
[----:B------:R-:W-:-:S04]  /*0d20*/  ISETP.NE.U32.AND P0, PT, RZ, UR4, PT ;  /* 0x00000004ff007c0c */ /* 0x000fc8000bf05070 */
[----:B------:R-:W-:-:S13]  /*0d30*/  ISETP.NE.AND.EX P0, PT, RZ, UR5, PT, P0 ;  /* 0x00000005ff007c0c */ /* 0x000fda000bf05300 */
[----:B------:R-:W-:Y:S05]  /*0d40*/  @!P0 BRA `(.L_x_10) ;  /* 0x00000000001c8947 */ /* 0x000fea0003800000 */
[----:B01----:R-:W0:Y:S02]  /*0d50*/  LDC.64 R4, c[0x0][0x5a0] ;  /* 0x00016800ff047b82 */ /* 0x003e240000000a00 */
[----:B0-----:R-:W2:Y:S02]  /*0d60*/  LDG.E.64 R4, desc[UR36][R4.64] ;  /* 0x0000002404047981 */ /* 0x001ea4000c1e1b00 */
[----:B--2---:R-:W-:-:S04]  /*0d70*/  ISETP.NE.U32.AND P0, PT, R4, RZ, PT ;  /* 0x000000ff0400720c */ /* 0x004fc80003f05070 */
[----:B------:R-:W-:-:S13]  /*0d80*/  ISETP.NE.AND.EX P0, PT, R5, RZ, PT, P0 ;  /* 0x000000ff0500720c */ /* 0x000fda0003f05300 */
[----:B------:R-:W-:Y:S05]  /*0d90*/  @!P0 BRA `(.L_x_10) ;  /* 0x0000000000088947 */ /* 0x000fea0003800000 */
[----:B------:R0:W5:Y:S01]  /*0da0*/  LD.E R48, desc[UR36][R4.64] ;  /* 0x0000002404307980 */ /* 0x000162000c101900 */
[----:B------:R-:W-:Y:S05]  /*0db0*/  BRA `(.L_x_11) ;  /* 0x0000000000247947 */ /* 0x000fea0003800000 */
.L_x_10:
[----:B------:R-:W-:Y:S02]  /*0dc0*/  ULDC.64 UR4, c[0x0][0x590] ;  /* 0x0001640000047ab9 */ /* 0x000fe40000000a00 */
[----:B------:R-:W-:-:S04]  /*0dd0*/  ISETP.NE.U32.AND P0, PT, RZ, UR4, PT ;  /* 0x00000004ff007c0c */ /* 0x000fc8000bf05070 */
[----:B------:R-:W-:-:S13]  /*0de0*/  ISETP.NE.AND.EX P0, PT, RZ, UR5, PT, P0 ;  /* 0x00000005ff007c0c */ /* 0x000fda000bf05300 */
[----:B------:R-:W-:Y:S05]  /*0df0*/  @!P0 BRA `(.L_x_12) ;  /* 0x00000000000c8947 */ /* 0x000fea0003800000 */
[----:B01----:R-:W0:Y:S02]  /*0e00*/  LDC.64 R4, c[0x0][0x590] ;  /* 0x00016400ff047b82 */ /* 0x003e240000000a00 */
[----:B0-----:R1:W5:Y:S01]  /*0e10*/  LDG.E R48, desc[UR36][R4.64] ;  /* 0x0000002404307981 */ /* 0x001362000c1e1900 */
[----:B------:R-:W-:Y:S05]  /*0e20*/  BRA `(.L_x_11) ;  /* 0x0000000000087947 */ /* 0x000fea0003800000 */
.L_x_12:
[----:B------:R-:W-:Y:S02]  /*0e30*/  ULDC UR4, c[0x0][0x584] ;  /* 0x0001610000047ab9 */ /* 0x000fe40000000800 */
[----:B------:R-:W-:-:S07]  /*0e40*/  IMAD.U32 R48, RZ, RZ, UR4 ;  /* 0x00000004ff307e24 */ /* 0x000fce000f8e00ff */
.L_x_11:
[----:B------:R-:W-:-:S13]  /*0e50*/  LOP3.LUT P0, RZ, R0, 0xff, RZ, 0xc0, !PT ;  /* 0x000000ff00ff7812 */ /* 0x000fda000780c0ff */
[----:B------:R-:W-:Y:S05]  /*0e60*/  @!P0 EXIT ;  /* 0x000000000000894d */ /* 0x000fea0003800000 */
[----:B------:R-:W-:Y:S01]  /*0e70*/  ULDC UR4, c[0x0][0x28c] ;  /* 0x0000a30000047ab9 */ /* 0x000fe20000000800 */
[----:B------:R-:W-:Y:S01]  /*0e80*/  LOP3.LUT R54, R19, 0x1, RZ, 0xfc, !PT ;  /* 0x0000000113367812 */ /* 0x000fe200078efcff */
[----:B------:R-:W-:Y:S01]  /*0e90*/  UIADD3 UR4, UR4, 0x7f, URZ ;  /* 0x0000007f04047890 */ /* 0x000fe2000fffe03f */
[----:B------:R-:W-:Y:S01]  /*0ea0*/  UMOV UR38, URZ ;  /* 0x0000003f00267c82 */ /* 0x000fe20008000000 */
[----:B------:R-:W-:Y:S02]  /*0eb0*/  UMOV UR39, URZ ;  /* 0x0000003f00277c82 */ /* 0x000fe40008000000 */
[----:B------:R-:W-:-:S04]  /*0ec0*/  USHF.R.S32.HI UR5, URZ, 0x1f, UR4 ;  /* 0x0000001f3f057899 */ /* 0x000fc80008011404 */
[----:B------:R-:W-:-:S04]  /*0ed0*/  ULEA.HI UR5, UR5, UR4, URZ, 0x7 ;  /* 0x0000000405057291 */ /* 0x000fc8000f8f383f */
[----:B------:R-:W-:-:S12]  /*0ee0*/  USHF.R.S32.HI UR40, URZ, 0x7, UR5 ;  /* 0x000000073f287899 */ /* 0x000fd80008011405 */
.L_x_70:
[----:B------:R-:W-:Y:S01]  /*0ef0*/  LOP3.LUT R0, R18, 0x80, RZ, 0xc0, !PT ;  /* 0x0000008012007812 */ /* 0x000fe200078ec0ff */
[----:B--2---:R-:W2:Y:S01]  /*0f00*/  S2UR UR7, SR_CgaCtaId ;  /* 0x00000000000779c3 */ /* 0x004ea20000008800 */
[----:B------:R-:W-:Y:S02]  /*0f10*/  UMOV UR6, 0x400 ;  /* 0x0000040000067882 */ /* 0x000fe40000000000 */
[----:B------:R-:W-:-:S06]  /*0f20*/  SHF.R.U32.HI R0, RZ, 0x7, R0 ;  /* 0x00000007ff007819 */ /* 0x000fcc0000011600 */
[----:B------:R-:W3:Y:S01]  /*0f30*/  SHFL.IDX PT, R0, R0, RZ, 0x1f ;  /* 0x00001fff00007589 */ /* 0x000ee200000e0000 */
[----:B--2---:R-:W-:Y:S01]  /*0f40*/  ULEA UR42, UR7, UR6, 0x18 ;  /* 0x00000006072a7291 */ /* 0x004fe2000f8ec03f */
[----:B---3--:R-:W-:-:S13]  /*0f50*/  R2UR UR4, R0 ;  /* 0x00000000000472ca */ /* 0x008fda00000e0000 */
[----:B------:R-:W-:-:S04]  /*0f60*/  ULEA.HI UR5, UR4, UR4, URZ, 0x1 ;  /* 0x0000000404057291 */ /* 0x000fc8000f8f083f */
[----:B------:R-:W-:-:S04]  /*0f70*/  ULOP3.LUT UR5, UR5, 0x7fffe, URZ, 0xc0, !UPT ;  /* 0x0007fffe05057892 */ /* 0x000fc8000f8ec03f */
[----:B------:R-:W-:-:S03]  /*0f80*/  UIADD3 UR5, UR4, -UR5, URZ ;  /* 0x8000000504057290 */ /* 0x000fc6000fffe03f */
[----:B------:R-:W-:Y:S01]  /*0f90*/  ULDC UR4, c[0x0][0x28c] ;  /* 0x0000a30000047ab9 */ /* 0x000fe20000000800 */
[----:B------:R-:W-:Y:S01]  /*0fa0*/  ULEA UR5, UR5, UR42, 0xd ;  /* 0x0000002a05057291 */ /* 0x000fe2000f8e683f */
[----:B------:R-:W-:-:S03]  /*0fb0*/  ISETP.LT.AND P0, PT, RZ, UR4, PT ;  /* 0x00000004ff007c0c */ /* 0x000fc6000bf01270 */
[----:B------:R-:W-:-:S04]  /*0fc0*/  UIADD3 UR5, UR5, 0x100, URZ ;  /* 0x0000010005057890 */ /* 0x000fc8000fffe03f */
[----:B------:R-:W-:-:S04]  /*0fd0*/  USHF.R.U32.HI UR5, URZ, 0x4, UR5 ;  /* 0x000000043f057899 */ /* 0x000fc80008011605 */
[----:B------:R-:W-:Y:S02]  /*0fe0*/  ULOP3.LUT UR41, UR5, 0x3fff, URZ, 0xc0, !UPT ;  /* 0x00003fff05297892 */ /* 0x000fe4000f8ec03f */
[----:B01---5:R-:W-:Y:S10]  /*0ff0*/  @P0 BRA `(.L_x_13) ;  /* 0x0000000000400947 */ /* 0x023ff40003800000 */
[----:B------:R-:W-:Y:S01]  /*1000*/  MOV R0, 0x0 ;  /* 0x0000000000007802 */ /* 0x000fe20000000f00 */
[----:B------:R-:W-:Y:S01]  /*1010*/  ULDC.64 UR4, c[0x4][0x68] ;  /* 0x01001a0000047ab9 */ /* 0x000fe20000000a00 */
[----:B------:R-:W-:Y:S01]  /*1020*/  ULDC.64 UR6, c[0x4][0x8] ;  /* 0x0100020000067ab9 */ /* 0x000fe20000000a00 */
[----:B01----:R-:W-:Y:S01]  /*1030*/  IMAD.U32 R4, RZ, RZ, UR4 ;  /* 0x00000004ff047e24 */ /* 0x003fe2000f8e00ff */
[----:B------:R0:W1:Y:S01]  /*1040*/  LDC.64 R14, c[0x4][R0] ;  /* 0x01000000000e7b82 */ /* 0x0000620000000a00 */
[----:B------:R-:W-:Y:S01]  /*1050*/  IMAD.U32 R5, RZ, RZ, UR5 ;  /* 0x00000005ff057e24 */ /* 0x000fe2000f8e00ff */
[----:B------:R-:W-:Y:S01]  /*1060*/  ULDC.64 UR4, c[0x4][0x70] ;  /* 0x01001c0000047ab9 */ /* 0x000fe20000000a00 */
[----:B------:R-:W-:Y:S02]  /*1070*/  IMAD.U32 R10, RZ, RZ, UR6 ;  /* 0x00000006ff0a7e24 */ /* 0x000fe4000f8e00ff */
[----:B------:R-:W-:Y:S02]  /*1080*/  IMAD.U32 R6, RZ, RZ, UR4 ;  /* 0x00000004ff067e24 */ /* 0x000fe4000f8e00ff */
[----:B------:R-:W-:-:S02]  /*1090*/  IMAD.U32 R7, RZ, RZ, UR5 ;  /* 0x00000005ff077e24 */ /* 0x000fc4000f8e00ff */
[----:B------:R-:W-:Y:S02]  /*10a0*/  IMAD.U32 R11, RZ, RZ, UR7 ;  /* 0x00000007ff0b7e24 */ /* 0x000fe4000f8e00ff */
[----:B------:R-:W-:Y:S02]  /*10b0*/  IMAD.MOV.U32 R8, RZ, RZ, 0x1e1 ;  /* 0x000001e1ff087424 */ /* 0x000fe400078e00ff */
[----:B------:R-:W-:Y:S02]  /*10c0*/  IMAD.MOV.U32 R12, RZ, RZ, 0x1 ;  /* 0x00000001ff0c7424 */ /* 0x000fe400078e00ff */
[----:B0-----:R-:W-:-:S07]  /*10d0*/  IMAD.MOV.U32 R13, RZ, RZ, RZ ;  /* 0x000000ffff0d7224 */ /* 0x001fce00078e00ff */
[----:B------:R-:W-:-:S07]  /*10e0*/  LEPC R20, `(.L_x_13) ;  /* 0x000000001014794e */ /* 0x000fce0000000000 */
[----:B-1---5:R-:W-:Y:S05]  /*10f0*/  CALL.ABS.NOINC R14 ;  /* 0x000000000e007343 */ /* 0x022fea0003c00000 */
.L_x_13:
[----:B------:R-:W-:-:S13]  /*1100*/  ISETP.NE.AND P0, PT, R54, 0x3, PT ;  /* 0x000000033600780c */ /* 0x000fda0003f05270 */
[----:B------:R-:W-:Y:S05]  /*1110*/  @!P0 BRA `(.L_x_14) ;  /* 0x0000000000048947 */ /* 0x000fea0003800000 */
[----:B------:R-:W-:Y:S01]  /*1120*/  BPT.TRAP 0x1 ;  /* 0x000000040000795c */ /* 0x000fe20000300000 */
.L_x_14:
[----:B------:R-:W-:Y:S02]  /*1130*/  IMAD.U32 R3, RZ, RZ, UR39 ;  /* 0x00000027ff037e24 */ /* 0x000fe4000f8e00ff */
[----:B------:R-:W-:-:S03]  /*1140*/  IMAD.U32 R0, RZ, RZ, UR38 ;  /* 0x00000026ff007e24 */ /* 0x000fc6000f8e00ff */
[----:B------:R-:W-:Y:S02]  /*1150*/  LEA R3, R3, UR42, 0x3 ;  /* 0x0000002a03037c11 */ /* 0x000fe4000f8e18ff */
[----:B------:R-:W-:-:S04]  /*1160*/  SHF.L.U32 R0, R0, 0x1f, RZ ;  /* 0x0000001f00007819 */ /* 0x000fc800000006ff */
[----:B------:R2:W3:Y:S01]  /*1170*/  SYNCS.PHASECHK.TRANS64.TRYWAIT P1, [R3+URZ], R0 ;  /* 0x00000000030075a7 */ /* 0x0004e2000802017f */
[----:B------:R-:W-:Y:S05]  /*1180*/  @!P0 BRA `(.L_x_15) ;  /* 0x0000000000048947 */ /* 0x000fea0003800000 */
[----:B------:R-:W-:Y:S01]  /*1190*/  BPT.TRAP 0x1 ;  /* 0x000000040000795c */ /* 0x000fe20000300000 */
.L_x_15:
[----:B---3--:R-:W-:Y:S05]  /*11a0*/  @P1 BRA `(.L_x_16) ;  /* 0x0000000000081947 */ /* 0x008fea0003800000 */
[----:B------:R-:W3:Y:S02]  /*11b0*/  SYNCS.PHASECHK.TRANS64.TRYWAIT P1, [R3+URZ], R0 ;  /* 0x00000000030075a7 */ /* 0x000ee4000802017f */
[----:B---3--:R-:W-:Y:S05]  /*11c0*/  @!P1 BRA `(.L_x_17) ;  /* 0x0000005400a49947 */ /* 0x008fea0003800000 */
.L_x_16:
[----:B------:R-:W-:-:S04]  /*11d0*/  UISETP.LT.AND UP0, UPT, UR40, 0x1, UPT ;  /* 0x000000012800788c */ /* 0x000fc8000bf01270 */
[----:B------:R-:W-:-:S04]  /*11e0*/  USEL UR4, UR40, 0x1, UP0 ;  /* 0x0000000128047887 */ /* 0x000fc80008000000 */
[----:B------:R-:W-:-:S06]  /*11f0*/  UIADD3 UR4, UR40, -UR4, URZ ;  /* 0x8000000428047290 */ /* 0x000fcc000fffe03f */
[----:B--23--:R-:W-:Y:S01]  /*1200*/  IMAD.U32 R0, RZ, RZ, UR4 ;  /* 0x00000004ff007e24 */ /* 0x00cfe2000f8e00ff */
[----:B------:R-:W-:Y:S05]  /*1210*/  WARPSYNC.ALL ;  /* 0x0000000000007948 */ /* 0x000fea0003800000 */
[----:B------:R-:W-:Y:S01]  /*1220*/  ISETP.GE.AND P1, PT, R0, 0x1, PT ;  /* 0x000000010000780c */ /* 0x000fe20003f26270 */
[----:B------:R-:W-:Y:S01]  /*1230*/  UIADD3 UR4, UR42, 0x30100, URZ ;  /* 0x000301002a047890 */ /* 0x000fe2000fffe03f */
[----:B------:R-:W-:Y:S01]  /*1240*/  WARPGROUP.ARRIVE ;  /* 0x00000000000079c5 */ /* 0x000fe20000000000 */
[----:B------:R-:W-:Y:S01]  /*1250*/  UMOV UR9, 0x40000040 ;  /* 0x4000004000097882 */ /* 0x000fe20000000000 */
[----:B------:R-:W-:Y:S01]  /*1260*/  UMOV UR11, 0x40000040 ;  /* 0x40000040000b7882 */ /* 0x000fe20000000000 */
[----:B------:R-:W-:Y:S01]  /*1270*/  USHF.R.U32.HI UR4, URZ, 0x4, UR4 ;  /* 0x000000043f047899 */ /* 0x000fe20008011604 */
[----:B------:R-:W-:Y:S01]  /*1280*/  UMOV UR15, UR11 ;  /* 0x0000000b000f7c82 */ /* 0x000fe20008000000 */
[----:B------:R-:W-:-:S02]  /*1290*/  UMOV UR13, 0x40000040 ;  /* 0x40000040000d7882 */ /* 0x000fc40000000000 */
[----:B------:R-:W-:Y:S02]  /*12a0*/  ULOP3.LUT UR5, UR4, 0x3fff, URZ, 0xc0, !UPT ;  /* 0x00003fff04057892 */ /* 0x000fe4000f8ec03f */
[----:B------:R-:W-:Y:S02]  /*12b0*/  ULOP3.LUT UR4, UR41, 0x10000, URZ, 0xfc, !UPT ;  /* 0x0001000029047892 */ /* 0x000fe4000f8efc3f */
[----:B------:R-:W-:Y:S02]  /*12c0*/  ULOP3.LUT UR5, UR5, 0x10000, URZ, 0xfc, !UPT ;  /* 0x0001000005057892 */ /* 0x000fe4000f8efc3f */
[----:B------:R-:W-:Y:S02]  /*12d0*/  UIMAD UR8, UR39, 0x1800, UR4 ;  /* 0x00001800270878a4 */ /* 0x000fe4000f8e0204 */
[----:B------:R-:W-:Y:S02]  /*12e0*/  ULEA UR6, UR39, UR5, 0x8 ;  /* 0x0000000527067291 */ /* 0x000fe4000f8e403f */
[----:B------:R-:W-:-:S02]  /*12f0*/  UIADD3 UR12, UR8, 0x400, URZ ;  /* 0x00000400080c7890 */ /* 0x000fc4000fffe03f */
[----:B------:R-:W-:-:S03]  /*1300*/  UIADD3 UR7, UR8, 0x800, URZ ;  /* 0x0000080008077890 */ /* 0x000fc6000fffe03f */
[----:B------:R-:W-:Y:S02]  /*1310*/  UMOV UR10, UR6 ;  /* 0x00000006000a7c82 */ /* 0x000fe40008000000 */
[----:B------:R-:W-:Y:S01]  /*1320*/  HGMMA.64x16x16.F32.BF16 R40, gdesc[UR8], RZ, !UPT, gsb0 ;  /* 0x00200000082879f0 */ /* 0x000fe2000c0018ff */
[----:B------:R-:W-:Y:S01]  /*1330*/  UMOV UR14, UR10 ;  /* 0x0000000a000e7c82 */ /* 0x000fe20008000000 */
[----:B------:R-:W-:Y:S01]  /*1340*/  UIADD3 UR9, UR8, 0x802, URZ ;  /* 0x0000080208097890 */ /* 0x000fe2000fffe03f */
[----:B------:R-:W-:Y:S02]  /*1350*/  WARPGROUP.DEPBAR.LE gsb0, 0x0 ;  /* 0x00008000000079c5 */ /* 0x000fe40000010000 */
[----:B------:R-:W-:-:S06]  /*1360*/  WARPGROUP.ARRIVE ;  /* 0x00000000000079c5 */ /* 0x000fcc0000000000 */
[----:B------:R-:W-:Y:S01]  /*1370*/  HGMMA.64x16x16.F32.BF16 R32, gdesc[UR12], RZ, !UPT, gsb0 ;  /* 0x002000000c2079f0 */ /* 0x000fe2000c0018ff */
[----:B------:R-:W-:Y:S01]  /*1380*/  UMOV UR14, UR10 ;  /* 0x0000000a000e7c82 */ /* 0x000fe20008000000 */
[----:B------:R-:W-:Y:S01]  /*1390*/  UMOV UR15, UR11 ;  /* 0x0000000b000f7c82 */ /* 0x000fe20008000000 */
[----:B------:R-:W-:Y:S01]  /*13a0*/  UMOV UR12, UR7 ;  /* 0x00000007000c7c82 */ /* 0x000fe20008000000 */
[----:B------:R-:W-:Y:S01]  /*13b0*/  UMOV UR13, 0x40000040 ;  /* 0x40000040000d7882 */ /* 0x000fe20000000000 */
[----:B------:R-:W-:Y:S02]  /*13c0*/  UIADD3 UR7, UR8, 0x402, URZ ;  /* 0x0000040208077890 */ /* 0x000fe4000fffe03f */
[----:B------:R-:W-:Y:S01]  /*13d0*/  UIADD3 UR10, UR6, 0x86, URZ ;  /* 0x00000086060a7890 */ /* 0x000fe2000fffe03f */
[----:B------:R-:W-:Y:S01]  /*13e0*/  UMOV UR11, 0x40000040 ;  /* 0x40000040000b7882 */ /* 0x000fe20000000000 */
[----:B------:R-:W-:Y:S02]  /*13f0*/  WARPGROUP.DEPBAR.LE gsb0, 0x0 ;  /* 0x00008000000079c5 */ /* 0x000fe40000010000 */
[----:B------:R-:W-:-:S06]  /*1400*/  WARPGROUP.ARRIVE ;  /* 0x00000000000079c5 */ /* 0x000fcc0000000000 */
[----:B------:R-:W-:Y:S01]  /*1410*/  HGMMA.64x16x16.F32.BF16 R24, gdesc[UR12], RZ, !UPT, gsb0 ;  /* 0x002000000c1879f0 */ /* 0x000fe2000c0018ff */
[----:B------:R-:W-:Y:S02]  /*1420*/  UIADD3 UR12, UR8, 0x2, URZ ;  /* 0x00000002080c7890 */ /* 0x000fe4000fffe03f */
[----:B------:R-:W-:Y:S01]  /*1430*/  UIADD3 UR14, UR6, 0x2, URZ ;  /* 0x00000002060e7890 */ /* 0x000fe2000fffe03f */
[----:B------:R-:W-:Y:S01]  /*1440*/  UMOV UR13, 0x40000040 ;  /* 0x40000040000d7882 */ /* 0x000fe20000000000 */
[----:B------:R-:W-:Y:S01]  /*1450*/  UMOV UR15, 0x40000040 ;  /* 0x40000040000f7882 */ /* 0x000fe20000000000 */
[----:B------:R-:W-:Y:S02]  /*1460*/  WARPGROUP.DEPBAR.LE gsb0, 0x0 ;  /* 0x00008000000079c5 */ /* 0x000fe40000010000 */
[----:B------:R-:W-:-:S06]  /*1470*/  WARPGROUP.ARRIVE ;  /* 0x00000000000079c5 */ /* 0x000fcc0000000000 */
[----:B------:R-:W-:Y:S01]  /*1480*/  HGMMA.64x16x16.F32.BF16 R40, gdesc[UR12], R40, gsb0 ;  /* 0x002000000c2879f0 */ /* 0x000fe20008001828 */
[----:B------:R-:W-:Y:S01]  /*1490*/  UMOV UR12, UR7 ;  /* 0x00000007000c7c82 */ /* 0x000fe20008000000 */
[----:B------:R-:W-:Y:S01]  /*14a0*/  UMOV UR13, 0x40000040 ;  /* 0x40000040000d7882 */ /* 0x000fe20000000000 */
[----:B------:R-:W-:Y:S01]  /*14b0*/  UIADD3 UR7, UR8, 0x404, URZ ;  /* 0x0000040408077890 */ /* 0x000fe2000fffe03f */
        /* <DEDUP_REMOVED lines=101> */
[----:B------:R-:W-:Y:S01]  /*1b10*/  UMOV UR9, 0x40000040 ;  /* 0x4000004000097882 */ /* 0x000fe20000000000 */
[----:B------:R-:W-:Y:S02]  /*1b20*/  WARPGROUP.DEPBAR.LE gsb0, 0x0 ;  /* 0x00008000000079c5 */ /* 0x000fe40000010000 */
[----:B------:R-:W-:-:S06]  /*1b30*/  WARPGROUP.ARRIVE ;  /* 0x00000000000079c5 */ /* 0x000fcc0000000000 */
[----:B------:R-:W-:Y:S01]  /*1b40*/  HGMMA.64x16x16.F32.BF16 R24, gdesc[UR12], R24, gsb0 ;  /* 0x002000000c1879f0 */ /* 0x000fe20008001818 */
[----:B------:R-:W-:-:S03]  /*1b50*/  UIADD3 UR12, UR8, 0x1406, URZ ;  /* 0x00001406080c7890 */ /* 0x000fc6000fffe03f */
[----:B------:R-:W-:Y:S01]  /*1b60*/  UMOV UR8, UR7 ;  /* 0x0000000700087c82 */ /* 0x000fe20008000000 */
[----:B------:R-:W-:Y:S02]  /*1b70*/  WARPGROUP.DEPBAR.LE gsb0, 0x0 ;  /* 0x00008000000079c5 */ /* 0x000fe40000010000 */
[----:B------:R-:W-:-:S06]  /*1b80*/  WARPGROUP.ARRIVE ;  /* 0x00000000000079c5 */ /* 0x000fcc0000000000 */
[----:B------:R-:W-:Y:S01]  /*1b90*/  HGMMA.64x16x16.F32.BF16 R40, gdesc[UR8], R40, gsb0 ;  /* 0x00200000082879f0 */ /* 0x000fe20008001828 */
[----:B------:R-:W-:Y:S01]  /*1ba0*/  UMOV UR8, UR6 ;  /* 0x0000000600087c82 */ /* 0x000fe20008000000 */
[----:B------:R-:W-:Y:S01]  /*1bb0*/  UMOV UR9, 0x40000040 ;  /* 0x4000004000097882 */ /* 0x000fe20000000000 */
[----:B------:R-:W-:Y:S02]  /*1bc0*/  WARPGROUP.DEPBAR.LE gsb0, 0x0 ;  /* 0x00008000000079c5 */ /* 0x000fe40000010000 */
[----:B------:R-:W-:-:S06]  /*1bd0*/  WARPGROUP.ARRIVE ;  /* 0x00000000000079c5 */ /* 0x000fcc0000000000 */
[----:B------:R-:W-:Y:S01]  /*1be0*/  HGMMA.64x16x16.F32.BF16 R32, gdesc[UR8], R32, gsb0 ;  /* 0x00200000082079f0 */ /* 0x000fe20008001820 */
[----:B------:R-:W-:Y:S01]  /*1bf0*/  UMOV UR8, UR12 ;  /* 0x0000000c00087c82 */ /* 0x000fe20008000000 */
[----:B------:R-:W-:Y:S01]  /*1c00*/  UMOV UR9, 0x40000040 ;  /* 0x4000004000097882 */ /* 0x000fe20000000000 */
[----:B------:R-:W-:Y:S02]  /*1c10*/  WARPGROUP.DEPBAR.LE gsb0, 0x0 ;  /* 0x00008000000079c5 */ /* 0x000fe40000010000 */
[----:B------:R-:W-:-:S06]  /*1c20*/  WARPGROUP.ARRIVE ;  /* 0x00000000000079c5 */ /* 0x000fcc0000000000 */
[----:B------:R-:W-:Y:S03]  /*1c30*/  HGMMA.64x16x16.F32.BF16 R24, gdesc[UR8], R24, gsb0 ;  /* 0x00200000081879f0 */ /* 0x000fe60008001818 */
[----:B------:R-:W-:Y:S02]  /*1c40*/  WARPGROUP.DEPBAR.LE gsb0, 0x0 ;  /* 0x00008000000079c5 */ /* 0x000fe40000010000 */
[----:B------:R-:W-:Y:S05]  /*1c50*/  @!P1 BRA `(.L_x_18) ;  /* 0x0000000c00089947 */ /* 0x000fea0003800000 */
[----:B------:R-:W-:-:S04]  /*1c60*/  UIADD3 UR6, UR39, 0x1, URZ ;  /* 0x0000000127067890 */ /* 0x000fc8000fffe03f */
[----:B------:R-:W-:-:S04]  /*1c70*/  UISETP.NE.AND UP0, UPT, UR6, 0x2, UPT ;  /* 0x000000020600788c */ /* 0x000fc8000bf05270 */
[----:B------:R-:W-:Y:S02]  /*1c80*/  USEL UR7, URZ, 0x1, UP0 ;  /* 0x000000013f077887 */ /* 0x000fe40008000000 */
[----:B------:R-:W-:Y:S02]  /*1c90*/  USEL UR6, UR6, URZ, UP0 ;  /* 0x0000003f06067287 */ /* 0x000fe40008000000 */
[----:B------:R-:W-:-:S06]  /*1ca0*/  ULOP3.LUT UR7, UR38, UR7, URZ, 0x3c, !UPT ;  /* 0x0000000726077292 */ /* 0x000fcc000f8e3c3f */
[----:B01----:R-:W-:Y:S01]  /*1cb0*/  IMAD.U32 R5, RZ, RZ, UR7 ;  /* 0x00000007ff057e24 */ /* 0x003fe2000f8e00ff */
[----:B------:R-:W-:-:S06]  /*1cc0*/  UMOV UR7, UR39 ;  /* 0x0000002700077c82 */ /* 0x000fcc0008000000 */
.L_x_25:
[----:B01----:R-:W-:Y:S05]  /*1cd0*/  @!P0 BRA `(.L_x_19) ;  /* 0x0000000000048947 */ /* 0x003fea0003800000 */
[----:B------:R-:W-:Y:S01]  /*1ce0*/  BPT.TRAP 0x1 ;  /* 0x000000040000795c */ /* 0x000fe20000300000 */
.L_x_19:
[----:B------:R-:W0:Y:S01]  /*1cf0*/  S2UR UR9, SR_CgaCtaId ;  /* 0x00000000000979c3 */ /* 0x000e220000008800 */
[----:B------:R-:W-:Y:S01]  /*1d00*/  UMOV UR8, 0x400 ;  /* 0x0000040000087882 */ /* 0x000fe20000000000 */
[----:B------:R-:W-:Y:S01]  /*1d10*/  SHF.L.U32 R3, R5, 0x1f, RZ ;  /* 0x0000001f05037819 */ /* 0x000fe200000006ff */
[----:B0-----:R-:W-:-:S04]  /*1d20*/  ULEA UR8, UR9, UR8, 0x18 ;  /* 0x0000000809087291 */ /* 0x001fc8000f8ec03f */
[----:B------:R-:W-:-:S09]  /*1d30*/  ULEA UR9, UR6, UR8, 0x3 ;  /* 0x0000000806097291 */ /* 0x000fd2000f8e183f */
[----:B------:R0:W1:Y:S01]  /*1d40*/  SYNCS.PHASECHK.TRANS64.TRYWAIT P1, [UR9], R3 ;  /* 0x00000003ff0075a7 */ /* 0x0000620008020149 */
[----:B------:R-:W-:Y:S05]  /*1d50*/  @!P0 BRA `(.L_x_20) ;  /* 0x0000000000048947 */ /* 0x000fea0003800000 */
[----:B------:R-:W-:Y:S01]  /*1d60*/  BPT.TRAP 0x1 ;  /* 0x000000040000795c */ /* 0x000fe20000300000 */
.L_x_20:
[----:B-1----:R-:W-:Y:S05]  /*1d70*/  @P1 BRA `(.L_x_21) ;  /* 0x0000000000081947 */ /* 0x002fea0003800000 */
[----:B------:R-:W1:Y:S02]  /*1d80*/  SYNCS.PHASECHK.TRANS64.TRYWAIT P1, [UR9], R3 ;  /* 0x00000003ff0075a7 */ /* 0x000e640008020149 */
[----:B-1----:R-:W-:Y:S05]  /*1d90*/  @!P1 BRA `(.L_x_22) ;  /* 0x0000004800c49947 */ /* 0x002fea0003800000 */
.L_x_21:
[----:B------:R-:W-:Y:S01]  /*1da0*/  ULEA UR12, UR6, UR5, 0x8 ;  /* 0x00000005060c7291 */ /* 0x000fe2000f8e403f */
[----:B------:R-:W-:Y:S01]  /*1db0*/  WARPGROUP.ARRIVE ;  /* 0x00000000000079c5 */ /* 0x000fe20000000000 */
[----:B------:R-:W-:Y:S01]  /*1dc0*/  UIMAD UR10, UR6, 0x1800, UR4 ;  /* 0x00001800060a78a4 */ /* 0x000fe2000f8e0204 */
[----:B------:R-:W-:Y:S01]  /*1dd0*/  UMOV UR19, 0x40000040 ;  /* 0x4000004000137882 */ /* 0x000fe20000000000 */
[----:B------:R-:W-:Y:S02]  /*1de0*/  UMOV UR17, 0x40000040 ;  /* 0x4000004000117882 */ /* 0x000fe40000000000 */
[----:B------:R-:W-:Y:S01]  /*1df0*/  UIADD3 UR9, UR10, 0x400, URZ ;  /* 0x000004000a097890 */ /* 0x000fe2000fffe03f */
[----:B------:R-:W-:Y:S02]  /*1e00*/  UMOV UR18, UR12 ;  /* 0x0000000c00127c82 */ /* 0x000fe40008000000 */
[----:B------:R-:W-:Y:S01]  /*1e10*/  UMOV UR16, UR10 ;  /* 0x0000000a00107c82 */ /* 0x000fe20008000000 */
[----:B------:R-:W-:Y:S01]  /*1e20*/  UIADD3 UR11, UR10, 0x800, URZ ;  /* 0x000008000a0b7890 */ /* 0x000fe2000fffe03f */
[----:B------:R-:W-:Y:S01]  /*1e30*/  HGMMA.64x16x16.F32.BF16 R40, gdesc[UR16], R40, gsb0 ;  /* 0x00200000102879f0 */ /* 0x000fe20008001828 */
[----:B------:R-:W-:Y:S01]  /*1e40*/  UMOV UR17, 0x40000040 ;  /* 0x4000004000117882 */ /* 0x000fe20000000000 */
[----:B------:R-:W-:Y:S01]  /*1e50*/  UMOV UR16, UR9 ;  /* 0x0000000900107c82 */ /* 0x000fe20008000000 */
[----:B------:R-:W-:-:S02]  /*1e60*/  UIADD3 UR9, UR10, 0x402, URZ ;  /* 0x000004020a097890 */ /* 0x000fc4000fffe03f */
        /* <DEDUP_REMOVED lines=117> */
[----:B------:R-:W-:Y:S02]  /*25c0*/  UIADD3 UR9, UR10, 0x1006, URZ ;  /* 0x000010060a097890 */ /* 0x000fe4000fffe03f */
[----:B------:R-:W-:Y:S01]  /*25d0*/  UIADD3 UR10, UR10, 0x1406, URZ ;  /* 0x000014060a0a7890 */ /* 0x000fe2000fffe03f */
        /* <DEDUP_REMOVED lines=23> */
[----:B------:R-:W-:Y:S01]  /*2750*/  BPT.TRAP 0x1 ;  /* 0x000000040000795c */ /* 0x000fe20000300000 */
.L_x_23:
[----:B------:R-:W-:Y:S01]  /*2760*/  ULEA UR8, UR7, UR8, 0x3 ;  /* 0x0000000807087291 */ /* 0x000fe2000f8e183f */
[----:B------:R-:W-:-:S03]  /*2770*/  ISETP.GT.U32.AND P1, PT, R19, 0x1, PT ;  /* 0x000000011300780c */ /* 0x000fc60003f24070 */
[----:B------:R-:W-:-:S04]  /*2780*/  UIADD3 UR8, UR8, 0x10, URZ ;  /* 0x0000001008087890 */ /* 0x000fc8000fffe03f */
[----:B------:R-:W-:-:S09]  /*2790*/  UPRMT UR8, URZ, 0x654, UR8 ;  /* 0x000006543f087896 */ /* 0x000fd20008000008 */
[----:B------:R-:W-:Y:S01]  /*27a0*/  SYNCS.ARRIVE.TRANS64.RED.A1T0 RZ, [UR8], RZ ;  /* 0x000000ffffff79a7 */ /* 0x000fe20008100408 */
[----:B------:R-:W-:Y:S05]  /*27b0*/  @P1 BRA `(.L_x_24) ;  /* 0x0000000000041947 */ /* 0x000fea0003800000 */
[----:B------:R-:W-:Y:S01]  /*27c0*/  BPT.TRAP 0x1 ;  /* 0x000000040000795c */ /* 0x000fe20000300000 */
.L_x_24:
[----:B------:R-:W-:Y:S01]  /*27d0*/  UIADD3 UR6, UR6, 0x1, URZ ;  /* 0x0000000106067890 */ /* 0x000fe2000fffe03f */
[C---:B------:R-:W-:Y:S01]  /*27e0*/  ISETP.GT.AND P1, PT, R0.reuse, 0x1, PT ;  /* 0x000000010000780c */ /* 0x040fe20003f24270 */
[----:B------:R-:W-:Y:S01]  /*27f0*/  UIADD3 UR7, UR7, 0x1, URZ ;  /* 0x0000000107077890 */ /* 0x000fe2000fffe03f */
[----:B------:R-:W-:Y:S01]  /*2800*/  VIADD R0, R0, 0xffffffff ;  /* 0xffffffff00007836 */ /* 0x000fe20000000000 */
[----:B------:R-:W-:Y:S02]  /*2810*/  UISETP.NE.AND UP0, UPT, UR6, 0x2, UPT ;  /* 0x000000020600788c */ /* 0x000fe4000bf05270 */
[----:B------:R-:W-:Y:S02]  /*2820*/  UISETP.NE.AND UP1, UPT, UR7, 0x2, UPT ;  /* 0x000000020700788c */ /* 0x000fe4000bf25270 */
[----:B------:R-:W-:Y:S02]  /*2830*/  USEL UR8, URZ, 0x1, UP0 ;  /* 0x000000013f087887 */ /* 0x000fe40008000000 */
[----:B------:R-:W-:-:S02]  /*2840*/  USEL UR6, UR6, URZ, UP0 ;  /* 0x0000003f06067287 */ /* 0x000fc40008000000 */
[----:B------:R-:W-:Y:S02]  /*2850*/  USEL UR7, UR7, URZ, UP1 ;  /* 0x0000003f07077287 */ /* 0x000fe40008800000 */
[----:B------:R-:W-:Y:S01]  /*2860*/  LOP3.LUT R5, R5, UR8, RZ, 0x3c, !PT ;  /* 0x0000000805057c12 */ /* 0x000fe2000f8e3cff */
[----:B------:R-:W-:Y:S09]  /*2870*/  @P1 BRA `(.L_x_25) ;  /* 0xfffffff400141947 */ /* 0x000ff2000383ffff */
.L_x_18:
[----:B------:R-:W2:Y:S02]  /*2880*/  LDC R0, c[0x0][0x28c] ;  /* 0x0000a300ff007b82 */ /* 0x000ea40000000800 */
[----:B--2---:R-:W-:-:S13]  /*2890*/  ISETP.GE.AND P1, PT, R0, 0x1, PT ;  /* 0x000000010000780c */ /* 0x004fda0003f26270 */
[----:B------:R-:W-:Y:S05]  /*28a0*/  @!P1 BRA `(.L_x_26) ;  /* 0x0000000000409947 */ /* 0x000fea0003800000 */
[----:B------:R-:W-:Y:S05]  /*28b0*/  @!P0 BRA `(.L_x_27) ;  /* 0x0000000000048947 */ /* 0x000fea0003800000 */
[----:B------:R-:W-:Y:S01]  /*28c0*/  BPT.TRAP 0x1 ;  /* 0x000000040000795c */ /* 0x000fe20000300000 */
.L_x_27:
[----:B------:R-:W2:Y:S01]  /*28d0*/  S2UR UR6, SR_CgaCtaId ;  /* 0x00000000000679c3 */ /* 0x000ea20000008800 */
[----:B------:R-:W-:Y:S01]  /*28e0*/  UISETP.LT.AND UP0, UPT, UR40, 0x1, UPT ;  /* 0x000000012800788c */ /* 0x000fe2000bf01270 */
[----:B------:R-:W-:Y:S01]  /*28f0*/  ISETP.GT.U32.AND P0, PT, R19, 0x1, PT ;  /* 0x000000011300780c */ /* 0x000fe20003f04070 */
[----:B------:R-:W-:Y:S02]  /*2900*/  UMOV UR5, 0x400 ;  /* 0x0000040000057882 */ /* 0x000fe40000000000 */
[----:B------:R-:W-:-:S04]  /*2910*/  USEL UR4, UR40, 0x1, UP0 ;  /* 0x0000000128047887 */ /* 0x000fc80008000000 */
[----:B------:R-:W-:-:S04]  /*2920*/  UIADD3 UR4, UR39, UR40, -UR4 ;  /* 0x0000002827047290 */ /* 0x000fc8000fffe804 */
[----:B------:R-:W-:-:S04]  /*2930*/  USHF.L.U32 UR4, UR4, 0x3, URZ ;  /* 0x0000000304047899 */ /* 0x000fc8000800063f */
[----:B------:R-:W-:Y:S02]  /*2940*/  ULOP3.LUT UR4, UR4, 0x8, URZ, 0xc0, !UPT ;  /* 0x0000000804047892 */ /* 0x000fe4000f8ec03f */
[----:B--2---:R-:W-:-:S04]  /*2950*/  ULEA UR5, UR6, UR5, 0x18 ;  /* 0x0000000506057291 */ /* 0x004fc8000f8ec03f */
[----:B------:R-:W-:-:S04]  /*2960*/  UIADD3 UR4, UR5, 0x10, UR4 ;  /* 0x0000001005047890 */ /* 0x000fc8000fffe004 */
[----:B------:R-:W-:-:S09]  /*2970*/  UPRMT UR4, URZ, 0x654, UR4 ;  /* 0x000006543f047896 */ /* 0x000fd20008000004 */
[----:B------:R-:W-:Y:S01]  /*2980*/  SYNCS.ARRIVE.TRANS64.RED.A1T0 RZ, [UR4], RZ ;  /* 0x000000ffffff79a7 */ /* 0x000fe20008100404 */
[----:B------:R-:W-:Y:S05]  /*2990*/  @P0 BRA `(.L_x_26) ;  /* 0x0000000000040947 */ /* 0x000fea0003800000 */
[----:B------:R-:W-:Y:S01]  /*29a0*/  BPT.TRAP 0x1 ;  /* 0x000000040000795c */ /* 0x000fe20000300000 */
.L_x_26:
[----:B------:R-:W2:Y:S01]  /*29b0*/  LDC R6, c[0x0][0x288] ;  /* 0x0000a200ff067b82 */ /* 0x000ea20000000800 */
[----:B------:R-:W-:Y:S01]  /*29c0*/  UIADD3 UR39, UR40, UR39, URZ ;  /* 0x0000002728277290 */ /* 0x000fe2000fffe03f */
[C---:B01----:R-:W-:Y:S01]  /*29d0*/  LOP3.LUT R5, R18.reuse, 0x3, RZ, 0xc0, !PT ;  /* 0x0000000312057812 */ /* 0x043fe200078ec0ff */
[----:B------:R-:W-:Y:S01]  /*29e0*/  IMAD.SHL.U32 R51, R51, 0x10, RZ ;  /* 0x0000001033337824 */ /* 0x000fe200078e00ff */
[----:B------:R-:W-:Y:S01]  /*29f0*/  SHF.R.U32.HI R3, RZ, 0x2, R18 ;  /* 0x00000002ff037819 */ /* 0x000fe20000011612 */
[----:B------:R-:W-:Y:S01]  /*2a00*/  USHF.R.U32.HI UR4, URZ, 0x1, UR39 ;  /* 0x000000013f047899 */ /* 0x000fe20008011627 */
[C---:B------:R-:W-:Y:S01]  /*2a10*/  LOP3.LUT R4, R18.reuse, 0x60, RZ, 0xc0, !PT ;  /* 0x0000006012047812 */ /* 0x040fe200078ec0ff */
[----:B------:R-:W-:Y:S01]  /*2a20*/  IMAD.SHL.U32 R14, R18, 0x2, RZ ;  /* 0x00000002120e7824 */ /* 0x000fe200078e00ff */
[----:B------:R-:W-:Y:S01]  /*2a30*/  LOP3.LUT R0, R22, 0x1, RZ, 0xc0, !PT ;  /* 0x0000000116007812 */ /* 0x000fe200078ec0ff */
[----:B------:R-:W-:Y:S01]  /*2a40*/  ULOP3.LUT UR4, UR4, 0x1, URZ, 0xc0, !UPT ;  /* 0x0000000104047892 */ /* 0x000fe2000f8ec03f */
[----:B------:R-:W-:Y:S01]  /*2a50*/  LOP3.LUT R3, R3, 0x7, RZ, 0xc0, !PT ;  /* 0x0000000703037812 */ /* 0x000fe200078ec0ff */
[----:B------:R-:W-:Y:S01]  /*2a60*/  ULDC UR8, c[0x0][0x284] ;  /* 0x0000a10000087ab9 */ /* 0x000fe20000000800 */
[----:B------:R-:W-:Y:S01]  /*2a70*/  SHF.R.U32.HI R4, RZ, 0x1, R4 ;  /* 0x00000001ff047819 */ /* 0x000fe20000011604 */
[----:B------:R-:W-:Y:S01]  /*2a80*/  IMAD.SHL.U32 R8, R0, 0x40, RZ ;  /* 0x0000004000087824 */ /* 0x000fe200078e00ff */
[----:B------:R-:W-:Y:S01]  /*2a90*/  UISETP.GT.U32.AND UP1, UPT, UR39, 0x1, UPT ;  /* 0x000000012700788c */ /* 0x000fe2000bf24070 */
[----:B------:R-:W-:Y:S01]  /*2aa0*/  SHF.R.S32.HI R21, RZ, 0x1f, R49 ;  /* 0x0000001fff157819 */ /* 0x000fe20000011431 */
[----:B------:R-:W-:Y:S01]  /*2ab0*/  UISETP.NE.U32.AND UP0, UPT, UR4, 0x1, UPT ;  /* 0x000000010400788c */ /* 0x000fe2000bf05070 */
[--C-:B------:R-:W-:Y:S01]  /*2ac0*/  IADD3 R7, RZ, -R4, -R3.reuse ;  /* 0x80000004ff077210 */ /* 0x100fe20007ffe803 */
[----:B------:R-:W-:Y:S01]  /*2ad0*/  ULDC.64 UR6, c[0x0][0x5d0] ;  /* 0x0001740000067ab9 */ /* 0x000fe20000000a00 */
[----:B------:R-:W-:Y:S01]  /*2ae0*/  LOP3.LUT R14, R51, 0x6, R14, 0xf8, !PT ;  /* 0x00000006330e7812 */ /* 0x000fe200078ef80e */
[----:B------:R-:W-:Y:S01]  /*2af0*/  UISETP.LT.U32.AND UP1, UPT, UR40, 0x2, UP1 ;  /* 0x000000022800788c */ /* 0x000fe20008f21070 */
[----:B------:R-:W-:Y:S01]  /*2b00*/  LOP3.LUT R3, R8, 0x40, R3, 0xe2, !PT ;  /* 0x0000004008037812 */ /* 0x000fe200078ee203 */
[----:B------:R-:W-:Y:S01]  /*2b10*/  UISETP.GT.U32.AND UP0, UPT, UR40, 0x1, !UP0 ;  /* 0x000000012800788c */ /* 0x000fe2000c704070 */
[----:B------:R-:W-:Y:S01]  /*2b20*/  SHF.R.S32.HI R15, RZ, 0x1f, R14 ;  /* 0x0000001fff0f7819 */ /* 0x000fe2000001140e */
[----:B--2---:R-:W-:Y:S01]  /*2b30*/  IMAD R10, R5, -0x2, R6 ;  /* 0xfffffffe050a7824 */ /* 0x004fe200078e0206 */
[----:B------:R-:W-:Y:S01]  /*2b40*/  ISETP.GE.AND P0, PT, R51, R6, PT ;  /* 0x000000063300720c */ /* 0x000fe20003f06270 */
[C---:B------:R-:W-:Y:S01]  /*2b50*/  IMAD R5, R50.reuse, 0x180, RZ ;  /* 0x0000018032057824 */ /* 0x040fe200078e02ff */
[----:B------:R-:W-:Y:S01]  /*2b60*/  USEL UR5, URZ, 0x1, !UP1 ;  /* 0x000000013f057887 */ /* 0x000fe2000c800000 */
[----:B------:R-:W-:Y:S01]  /*2b70*/  IMAD R6, R21, UR6, RZ ;  /* 0x0000000615067c24 */ /* 0x000fe2000f8e02ff */
[----:B------:R-:W-:Y:S01]  /*2b80*/  USEL UR4, URZ, 0x1, !UP0 ;  /* 0x000000013f047887 */ /* 0x000fe2000c000000 */
[----:B------:R-:W-:Y:S01]  /*2b90*/  IMAD.WIDE R8, R50, 0x180, RZ ;  /* 0x0000018032087825 */ /* 0x000fe200078e02ff */
[----:B------:R-:W-:Y:S01]  /*2ba0*/  ISETP.GE.OR P0, PT, R5, UR8, P0 ;  /* 0x0000000805007c0c */ /* 0x000fe20008706670 */
[----:B------:R-:W-:-:S02]  /*2bb0*/  ULOP3.LUT UR39, UR39, 0x1, URZ, 0xc0, !UPT ;  /* 0x0000000127277892 */ /* 0x000fc4000f8ec03f */
[----:B------:R-:W-:Y:S01]  /*2bc0*/  IMAD R0, R0, -0x40, R7 ;  /* 0xffffffc000007824 */ /* 0x000fe200078e0207 */
[----:B------:R-:W-:Y:S01]  /*2bd0*/  LOP3.LUT R61, R8, R3, R4, 0xfe, !PT ;  /* 0x00000003083d7212 */ /* 0x000fe200078efe04 */
[C---:B------:R-:W-:Y:S01]  /*2be0*/  IMAD R11, R49.reuse, UR7, R6 ;  /* 0x00000007310b7c24 */ /* 0x040fe2000f8e0206 */
[----:B------:R-:W-:Y:S01]  /*2bf0*/  ULOP3.LUT UR38, UR4, UR38, UR5, 0x96, !UPT ;  /* 0x0000002604267292 */ /* 0x000fe2000f8e9605 */
[----:B------:R-:W-:Y:S01]  /*2c00*/  IMAD.WIDE.U32 R6, R49, UR6, R14 ;  /* 0x0000000631067c25 */ /* 0x000fe2000f8e000e */
[----:B------:R-:W-:-:S03]  /*2c10*/  IADD3 R4, -R5, UR8, R0 ;  /* 0x0000000805047c10 */ /* 0x000fc6000fffe100 */
[----:B------:R-:W-:Y:S02]  /*2c20*/  IMAD.IADD R7, R7, 0x1, R11 ;  /* 0x0000000107077824 */ /* 0x000fe400078e020b */
[----:B------:R-:W-:Y:S02]  /*2c30*/  IMAD.IADD R3, R10, 0x1, -R51 ;  /* 0x000000010a037824 */ /* 0x000fe400078e0a33 */
[----:B------:R-:W-:Y:S01]  /*2c40*/  IMAD.MOV.U32 R0, RZ, RZ, -0x1 ;  /* 0xffffffffff007424 */ /* 0x000fe200078e00ff */
[----:B------:R-:W-:Y:S06]  /*2c50*/  @P0 BRA `(.L_x_28) ;  /* 0x0000001c00dc0947 */ /* 0x000fec0003800000 */
[----:B------:R-:W0:Y:S01]  /*2c60*/  LDC.64 R12, c[0x0][0x5c8] ;  /* 0x00017200ff0c7b82 */ /* 0x000e220000000a00 */
[----:B-----5:R-:W-:Y:S01]  /*2c70*/  FSETP.NEU.AND P1, PT, R48, RZ, PT ;  /* 0x000000ff3000720b */ /* 0x020fe20003f2d000 */
[----:B------:R-:W-:Y:S01]  /*2c80*/  BSSY B0, `(.L_x_28) ;  /* 0x00001f4000007945 */ /* 0x000fe20003800000 */
[----:B------:R-:W-:-:S04]  /*2c90*/  ISETP.GT.AND P0, PT, R4, RZ, PT ;  /* 0x000000ff0400720c */ /* 0x000fc80003f04270 */
[----:B------:R-:W-:Y:S01]  /*2ca0*/  ISETP.GT.AND P2, PT, R3, RZ, P0 ;  /* 0x000000ff0300720c */ /* 0x000fe20000744270 */
[-C--:B0-----:R-:W-:Y:S02]  /*2cb0*/  IMAD R10, R9, R12.reuse, RZ ;  /* 0x0000000c090a7224 */ /* 0x081fe400078e02ff */
[----:B------:R-:W-:-:S04]  /*2cc0*/  IMAD.WIDE.U32 R50, R61, R12, R6 ;  /* 0x0000000c3d327225 */ /* 0x000fc800078e0006 */
[----:B------:R-:W-:-:S04]  /*2cd0*/  IMAD R5, R61, R13, R10 ;  /* 0x0000000d3d057224 */ /* 0x000fc800078e020a */
[----:B------:R-:W-:Y:S01]  /*2ce0*/  IMAD.IADD R65, R51, 0x1, R5 ;  /* 0x0000000133417824 */ /* 0x000fe200078e0205 */
[----:B------:R-:W-:Y:S06]  /*2cf0*/  @!P1 BRA `(.L_x_29) ;  /* 0x0000001400709947 */ /* 0x000fec0003800000 */
[----:B------:R-:W0:Y:S01]  /*2d00*/  LDC.64 R56, c[0x0][0x5b8] ;  /* 0x00016e00ff387b82 */ /* 0x000e220000000a00 */
[----:B------:R-:W-:-:S07]  /*2d10*/  ULDC.64 UR4, c[0x0][0x5c0] ;  /* 0x0001700000047ab9 */ /* 0x000fce0000000a00 */
[----:B------:R-:W1:Y:S08]  /*2d20*/  LDC.64 R62, c[0x0][0x5b0] ;  /* 0x00016c00ff3e7b82 */ /* 0x000e700000000a00 */
[----:B------:R-:W2:Y:S01]  /*2d30*/  LDC.64 R58, c[0x0][0x5a8] ;  /* 0x00016a00ff3a7b82 */ /* 0x000ea20000000a00 */
[-C--:B0-----:R-:W-:Y:S02]  /*2d40*/  IMAD R6, R21, R56.reuse, RZ ;  /* 0x0000003815067224 */ /* 0x081fe400078e02ff */
[----:B------:R-:W-:-:S04]  /*2d50*/  IMAD.WIDE.U32 R52, R49, R56, R14 ;  /* 0x0000003831347225 */ /* 0x000fc800078e000e */
[----:B------:R-:W-:Y:S02]  /*2d60*/  IMAD R55, R49, R57, R6 ;  /* 0x0000003931377224 */ /* 0x000fe400078e0206 */
[-C--:B-1----:R-:W-:Y:S02]  /*2d70*/  IMAD R8, R9, R62.reuse, RZ ;  /* 0x0000003e09087224 */ /* 0x082fe400078e02ff */
[----:B------:R-:W-:Y:S02]  /*2d80*/  IMAD.IADD R11, R53, 0x1, R55 ;  /* 0x00000001350b7824 */ /* 0x000fe400078e0237 */
[----:B------:R-:W-:Y:S02]  /*2d90*/  IMAD.MOV.U32 R10, RZ, RZ, R52 ;  /* 0x000000ffff0a7224 */ /* 0x000fe400078e0034 */
[C---:B------:R-:W-:Y:S02]  /*2da0*/  IMAD R57, R61.reuse, R63, R8 ;  /* 0x0000003f3d397224 */ /* 0x040fe400078e0208 */
[----:B------:R-:W-:-:S04]  /*2db0*/  IMAD.WIDE.U32 R6, R61, R62, R10 ;  /* 0x0000003e3d067225 */ /* 0x000fc800078e000a */
[----:B------:R-:W-:Y:S01]  /*2dc0*/  IMAD.IADD R5, R7, 0x1, R57 ;  /* 0x0000000107057824 */ /* 0x000fe200078e0239 */
[----:B--2---:R-:W-:-:S04]  /*2dd0*/  LEA R8, P1, R6, R58, 0x1 ;  /* 0x0000003a06087211 */ /* 0x004fc800078208ff */
[----:B------:R-:W-:-:S05]  /*2de0*/  LEA.HI.X R9, R6, R59, R5, 0x1, P1 ;  /* 0x0000003b06097211 */ /* 0x000fca00008f0c05 */
[----:B------:R-:W2:Y:S01]  /*2df0*/  @P2 LDG.E.LTC128B.U16 R5, desc[UR36][R8.64] ;  /* 0x0000002408052981 */ /* 0x000ea2000c1e1520 */
[----:B------:R-:W-:Y:S01]  /*2e00*/  LEA R6, P1, R50, UR4, 0x1 ;  /* 0x0000000432067c11 */ /* 0x000fe2000f8208ff */
[----:B------:R-:W-:Y:S01]  /*2e10*/  IMAD.WIDE.U32 R20, R61, R62, R14 ;  /* 0x0000003e3d147225 */ /* 0x000fe200078e000e */
[----:B------:R-:W-:Y:S01]  /*2e20*/  ISETP.GT.AND P3, PT, R3, 0x1, P0 ;  /* 0x000000010300780c */ /* 0x000fe20000764270 */
[----:B------:R-:W-:Y:S02]  /*2e30*/  BSSY B1, `(.L_x_30) ;  /* 0x0000010000017945 */ /* 0x000fe40003800000 */
[----:B------:R-:W-:Y:S02]  /*2e40*/  IMAD.IADD R21, R57, 0x1, R21 ;  /* 0x0000000139157824 */ /* 0x000fe400078e0215 */
[----:B------:R-:W-:-:S04]  /*2e50*/  IMAD.WIDE.U32 R20, R49, R56, R20 ;  /* 0x0000003831147225 */ /* 0x000fc800078e0014 */
[----:B------:R-:W-:Y:S02]  /*2e60*/  IMAD.IADD R21, R55, 0x1, R21 ;  /* 0x0000000137157824 */ /* 0x000fe400078e0215 */
[----:B--2---:R-:W-:-:S04]  /*2e70*/  IMAD.U32 R7, R5, 0x10000, RZ ;  /* 0x0001000005077824 */ /* 0x004fc800078e00ff */
[----:B------:R-:W-:-:S04]  /*2e80*/  FMUL R7, R7, R48 ;  /* 0x0000003007077220 */ /* 0x000fc80000400000 */
[----:B------:R-:W-:-:S05]  /*2e90*/  FFMA R7, R40, R23, R7 ;  /* 0x0000001728077223 */ /* 0x000fca0000000007 */
[----:B------:R-:W-:Y:S02]  /*2ea0*/  F2FP.BF16.F32.PACK_AB R40, RZ, R7 ;  /* 0x00000007ff28723e */ /* 0x000fe400000010ff */
[----:B------:R-:W-:Y:S02]  /*2eb0*/  LEA.HI.X R7, R50, UR5, R65, 0x1, P1 ;  /* 0x0000000532077c11 */ /* 0x000fe400088f0c41 */
[----:B------:R-:W-:-:S03]  /*2ec0*/  LEA R50, P1, R20, R58, 0x1 ;  /* 0x0000003a14327211 */ /* 0x000fc600078208ff */
[----:B------:R0:W-:Y:S01]  /*2ed0*/  @P2 STG.E.U16 desc[UR36][R6.64], R40 ;  /* 0x0000002806002986 */ /* 0x0001e2000c101524 */
[----:B------:R-:W-:Y:S01]  /*2ee0*/  LEA.HI.X R51, R20, R59, R21, 0x1, P1 ;  /* 0x0000003b14337211 */ /* 0x000fe200008f0c15 */
[C---:B------:R-:W-:Y:S01]  /*2ef0*/  IMAD.SHL.U32 R20, R62.reuse, 0x8, RZ ;  /* 0x000000083e147824 */ /* 0x040fe200078e00ff */
[----:B------:R-:W-:Y:S01]  /*2f00*/  SHF.L.U64.HI R21, R62, 0x3, R63 ;  /* 0x000000033e157819 */ /* 0x000fe2000001023f */
[----:B------:R-:W-:Y:S06]  /*2f10*/  @!P3 BRA `(.L_x_31) ;  /* 0x000000000004b947 */ /* 0x000fec0003800000 */
[----:B------:R1:W5:Y:S02]  /*2f20*/  LDG.E.LTC128B.U16 R5, desc[UR36][R50.64+0x2] ;  /* 0x0000022432057981 */ /* 0x000364000c1e1520 */
.L_x_31:
[----:B------:R-:W-:Y:S05]  /*2f30*/  BSYNC B1 ;  /* 0x0000000000017941 */ /* 0x000fea0003800000 */
.L_x_30:
[----:B------:R-:W-:Y:S01]  /*2f40*/  IMAD.WIDE.U32 R20, R61, R62, R20 ;  /* 0x0000003e3d147225 */ /* 0x000fe200078e0014 */
[----:B------:R-:W-:-:S03]  /*2f50*/  ISETP.GT.AND P1, PT, R4, 0x8, PT ;  /* 0x000000080400780c */ /* 0x000fc60003f24270 */
[----:B-----5:R-:W-:Y:S01]  /*2f60*/  IMAD.U32 R53, R5, 0x10000, RZ ;  /* 0x0001000005357824 */ /* 0x020fe200078e00ff */
[----:B------:R-:W-:Y:S01]  /*2f70*/  IADD3 R52, P4, R52, R20, RZ ;  /* 0x0000001434347210 */ /* 0x000fe20007f9e0ff */
[----:B------:R-:W-:Y:S01]  /*2f80*/  IMAD.IADD R57, R57, 0x1, R21 ;  /* 0x0000000139397824 */ /* 0x000fe200078e0215 */
[----:B------:R-:W-:Y:S01]  /*2f90*/  ISETP.GT.AND P2, PT, R3, RZ, P1 ;  /* 0x000000ff0300720c */ /* 0x000fe20000f44270 */
[----:B------:R-:W-:Y:S02]  /*2fa0*/  FMUL R10, R53, R48 ;  /* 0x00000030350a7220 */ /* 0x000fe40000400000 */
[----:B------:R-:W-:Y:S02]  /*2fb0*/  IMAD.X R11, R57, 0x1, R11, P4 ;  /* 0x00000001390b7824 */ /* 0x000fe400020e060b */
[----:B------:R-:W-:Y:S01]  /*2fc0*/  FFMA R41, R41, R23, R10 ;  /* 0x0000001729297223 */ /* 0x000fe2000000000a */
[----:B------:R-:W-:-:S04]  /*2fd0*/  LEA R10, P4, R52, R58, 0x1 ;  /* 0x0000003a340a7211 */ /* 0x000fc800078808ff */
[----:B------:R-:W-:Y:S02]  /*2fe0*/  LEA.HI.X R11, R52, R59, R11, 0x1, P4 ;  /* 0x0000003b340b7211 */ /* 0x000fe400020f0c0b */
[----:B------:R-:W-:Y:S02]  /*2ff0*/  F2FP.BF16.F32.PACK_AB R41, RZ, R41 ;  /* 0x00000029ff29723e */ /* 0x000fe400000010ff */
[----:B------:R-:W-:-:S03]  /*3000*/  PRMT R52, R5, 0x7610, R52 ;  /* 0x0000761005347816 */ /* 0x000fc60000000034 */
[----:B------:R2:W-:Y:S04]  /*3010*/  @P3 STG.E.U16 desc[UR36][R6.64+0x2], R41 ;  /* 0x0000022906003986 */ /* 0x0005e8000c101524 */
[----:B------:R-:W3:Y:S01]  /*3020*/  @P2 LDG.E.LTC128B.U16 R52, desc[UR36][R10.64] ;  /* 0x000000240a342981 */ /* 0x000ee2000c1e1520 */
[----:B------:R-:W-:Y:S01]  /*3030*/  IADD3 R20, P3, R14, R20, RZ ;  /* 0x000000140e147210 */ /* 0x000fe20007f7e0ff */
[----:B------:R-:W-:Y:S01]  /*3040*/  BSSY B1, `(.L_x_32) ;  /* 0x0000011000017945 */ /* 0x000fe20003800000 */
[----:B------:R-:W-:-:S03]  /*3050*/  LEA R14, P4, R12, R6, 0x4 ;  /* 0x000000060c0e7211 */ /* 0x000fc600078820ff */
[----:B------:R-:W-:Y:S01]  /*3060*/  IMAD.X R21, R15, 0x1, R57, P3 ;  /* 0x000000010f157824 */ /* 0x000fe200018e0639 */
[----:B------:R-:W-:Y:S02]  /*3070*/  SHF.L.U64.HI R15, R12, 0x4, R13 ;  /* 0x000000040c0f7819 */ /* 0x000fe4000001020d */
[----:B------:R-:W-:Y:S01]  /*3080*/  ISETP.GT.AND P3, PT, R3, 0x1, P1 ;  /* 0x000000010300780c */ /* 0x000fe20000f64270 */
[----:B------:R-:W-:-:S04]  /*3090*/  IMAD.WIDE.U32 R20, R49, R56, R20 ;  /* 0x0000003831147225 */ /* 0x000fc800078e0014 */
[----:B------:R-:W-:Y:S01]  /*30a0*/  IMAD.X R15, R15, 0x1, R7, P4 ;  /* 0x000000010f0f7824 */ /* 0x000fe200020e0607 */
[----:B0-----:R-:W-:Y:S01]  /*30b0*/  LEA R40, P5, R20, R58, 0x1 ;  /* 0x0000003a14287211 */ /* 0x001fe200078a08ff */
[----:B------:R-:W-:-:S05]  /*30c0*/  IMAD.IADD R21, R55, 0x1, R21 ;  /* 0x0000000137157824 */ /* 0x000fca00078e0215 */
[----:B--2---:R-:W-:Y:S01]  /*30d0*/  LEA.HI.X R41, R20, R59, R21, 0x1, P5 ;  /* 0x0000003b14297211 */ /* 0x004fe200028f0c15 */
[----:B---3--:R-:W-:-:S04]  /*30e0*/  IMAD.U32 R5, R52, 0x10000, RZ ;  /* 0x0001000034057824 */ /* 0x008fc800078e00ff */
[----:B------:R-:W-:-:S04]  /*30f0*/  FMUL R5, R5, R48 ;  /* 0x0000003005057220 */ /* 0x000fc80000400000 */
[----:B------:R-:W-:-:S05]  /*3100*/  FFMA R5, R42, R23, R5 ;  /* 0x000000172a057223 */ /* 0x000fca0000000005 */
[----:B------:R-:W-:-:S05]  /*3110*/  F2FP.BF16.F32.PACK_AB R5, RZ, R5 ;  /* 0x00000005ff05723e */ /* 0x000fca00000010ff */
[----:B------:R0:W-:Y:S01]  /*3120*/  @P2 STG.E.U16 desc[UR36][R14.64], R5 ;  /* 0x000000050e002986 */ /* 0x0001e2000c101524 */
[----:B------:R-:W-:Y:S05]  /*3130*/  @!P3 BRA `(.L_x_33) ;  /* 0x000000000004b947 */ /* 0x000fea0003800000 */
[----:B------:R2:W5:Y:S02]  /*3140*/  LDG.E.LTC128B.U16 R52, desc[UR36][R40.64+0x2] ;  /* 0x0000022428347981 */ /* 0x000564000c1e1520 */
.L_x_33:
[----:B------:R-:W-:Y:S05]  /*3150*/  BSYNC B1 ;  /* 0x0000000000017941 */ /* 0x000fea0003800000 */
.L_x_32:
[----:B0----5:R-:W-:Y:S01]  /*3160*/  IMAD.U32 R5, R52, 0x10000, RZ ;  /* 0x0001000034057824 */ /* 0x021fe200078e00ff */
[----:B------:R-:W-:Y:S01]  /*3170*/  ISETP.GT.AND P2, PT, R3, 0x8, P0 ;  /* 0x000000080300780c */ /* 0x000fe20000744270 */
[----:B------:R-:W-:Y:S02]  /*3180*/  BSSY B1, `(.L_x_34) ;  /* 0x0000007000017945 */ /* 0x000fe40003800000 */
[----:B------:R-:W-:-:S04]  /*3190*/  FMUL R20, R5, R48 ;  /* 0x0000003005147220 */ /* 0x000fc80000400000 */
[----:B------:R-:W-:-:S05]  /*31a0*/  FFMA R20, R43, R23, R20 ;  /* 0x000000172b147223 */ /* 0x000fca0000000014 */
[----:B------:R-:W-:-:S05]  /*31b0*/  F2FP.BF16.F32.PACK_AB R20, RZ, R20 ;  /* 0x00000014ff14723e */ /* 0x000fca00000010ff */
[----:B------:R0:W-:Y:S01]  /*31c0*/  @P3 STG.E.U16 desc[UR36][R14.64+0x2], R20 ;  /* 0x000002140e003986 */ /* 0x0001e2000c101524 */
[----:B------:R-:W-:Y:S05]  /*31d0*/  @!P2 BRA `(.L_x_35) ;  /* 0x000000000004a947 */ /* 0x000fea0003800000 */
[----:B------:R3:W5:Y:S02]  /*31e0*/  LDG.E.LTC128B.U16 R52, desc[UR36][R50.64+0x10] ;  /* 0x0000102432347981 */ /* 0x000764000c1e1520 */
.L_x_35:
[----:B------:R-:W-:Y:S05]  /*31f0*/  BSYNC B1 ;  /* 0x0000000000017941 */ /* 0x000fea0003800000 */
.L_x_34:
[----:B-----5:R-:W-:Y:S01]  /*3200*/  IMAD.U32 R5, R52, 0x10000, RZ ;  /* 0x0001000034057824 */ /* 0x020fe200078e00ff */
        /* <DEDUP_REMOVED lines=8> */
.L_x_37:
[----:B------:R-:W-:Y:S05]  /*3290*/  BSYNC B1 ;  /* 0x0000000000017941 */ /* 0x000fea0003800000 */
.L_x_36:
[----:B----45:R-:W-:Y:S01]  /*32a0*/  IMAD.U32 R5, R52, 0x10000, RZ ;  /* 0x0001000034057824 */ /* 0x030fe200078e00ff */
[----:B------:R-:W-:Y:S01]  /*32b0*/  ISETP.GT.AND P2, PT, R3, 0x8, P1 ;  /* 0x000000080300780c */ /* 0x000fe20000f44270 */
[----:B------:R-:W-:Y:S02]  /*32c0*/  BSSY B1, `(.L_x_38) ;  /* 0x0000007000017945 */ /* 0x000fe40003800000 */
[----:B0-----:R-:W-:-:S04]  /*32d0*/  FMUL R20, R5, R48 ;  /* 0x0000003005147220 */ /* 0x001fc80000400000 */
[----:B------:R-:W-:-:S05]  /*32e0*/  FFMA R20, R45, R23, R20 ;  /* 0x000000172d147223 */ /* 0x000fca0000000014 */
[----:B------:R-:W-:-:S05]  /*32f0*/  F2FP.BF16.F32.PACK_AB R20, RZ, R20 ;  /* 0x00000014ff14723e */ /* 0x000fca00000010ff */
[----:B------:R0:W-:Y:S01]  /*3300*/  @P0 STG.E.U16 desc[UR36][R6.64+0x12], R20 ;  /* 0x0000121406000986 */ /* 0x0001e2000c101524 */
[----:B------:R-:W-:Y:S05]  /*3310*/  @!P2 BRA `(.L_x_39) ;  /* 0x000000000004a947 */ /* 0x000fea0003800000 */
[----:B------:R4:W5:Y:S02]  /*3320*/  LDG.E.LTC128B.U16 R52, desc[UR36][R40.64+0x10] ;  /* 0x0000102428347981 */ /* 0x000964000c1e1520 */
.L_x_39:
[----:B------:R-:W-:Y:S05]  /*3330*/  BSYNC B1 ;  /* 0x0000000000017941 */ /* 0x000fea0003800000 */
.L_x_38:
        /* <DEDUP_REMOVED lines=9> */
.L_x_41:
[----:B------:R-:W-:Y:S05]  /*33d0*/  BSYNC B1 ;  /* 0x0000000000017941 */ /* 0x000fea0003800000 */
.L_x_40:
[----:B0----5:R-:W-:Y:S01]  /*33e0*/  IMAD.U32 R5, R52, 0x10000, RZ ;  /* 0x0001000034057824 */ /* 0x021fe200078e00ff */
[----:B------:R-:W-:Y:S01]  /*33f0*/  ISETP.GT.AND P0, PT, R4, 0x80, PT ;  /* 0x000000800400780c */ /* 0x000fe20003f04270 */
[C---:B------:R-:W-:Y:S01]  /*3400*/  IMAD.SHL.U32 R61, R62.reuse, 0x100, RZ ;  /* 0x000001003e3d7824 */ /* 0x040fe200078e00ff */
[----:B------:R-:W-:Y:S01]  /*3410*/  SHF.L.U64.HI R63, R62, 0x8, R63 ;  /* 0x000000083e3f7819 */ /* 0x000fe2000001023f */
[----:B------:R-:W-:Y:S01]  /*3420*/  FMUL R20, R5, R48 ;  /* 0x0000003005147220 */ /* 0x000fe20000400000 */
[----:B------:R-:W-:-:S03]  /*3430*/  ISETP.GT.AND P3, PT, R3, RZ, P0 ;  /* 0x000000ff0300720c */ /* 0x000fc60000764270 */
[----:B------:R-:W-:Y:S01]  /*3440*/  FFMA R47, R47, R23, R20 ;  /* 0x000000172f2f7223 */ /* 0x000fe20000000014 */
[----:B------:R-:W-:-:S04]  /*3450*/  IADD3 R20, P2, R61, R8, RZ ;  /* 0x000000083d147210 */ /* 0x000fc80007f5e0ff */
[----:B------:R-:W-:Y:S01]  /*3460*/  F2FP.BF16.F32.PACK_AB R47, RZ, R47 ;  /* 0x0000002fff2f723e */ /* 0x000fe200000010ff */
[----:B------:R-:W-:-:S04]  /*3470*/  IMAD.X R21, R63, 0x1, R9, P2 ;  /* 0x000000013f157824 */ /* 0x000fc800010e0609 */
[----:B------:R-:W-:Y:S04]  /*3480*/  @P1 STG.E.U16 desc[UR36][R14.64+0x12], R47 ;  /* 0x0000122f0e001986 */ /* 0x000fe8000c101524 */
[----:B------:R-:W3:Y:S01]  /*3490*/  @P3 LDG.E.LTC128B.U16 R52, desc[UR36][R20.64] ;  /* 0x0000002414343981 */ /* 0x000ee2000c1e1520 */
[C---:B------:R-:W-:Y:S01]  /*34a0*/  IMAD.SHL.U32 R57, R12.reuse, 0x100, RZ ;  /* 0x000001000c397824 */ /* 0x040fe200078e00ff */
[----:B------:R-:W-:Y:S02]  /*34b0*/  LOP3.LUT R55, R61, 0x2, RZ, 0xfc, !PT ;  /* 0x000000023d377812 */ /* 0x000fe400078efcff */
[----:B------:R-:W-:Y:S02]  /*34c0*/  ISETP.GT.AND P2, PT, R3, 0x1, P0 ;  /* 0x000000010300780c */ /* 0x000fe40000744270 */
[----:B------:R-:W-:-:S02]  /*34d0*/  SHF.L.U64.HI R59, R12, 0x8, R13 ;  /* 0x000000080c3b7819 */ /* 0x000fc4000001020d */
[----:B--2-4-:R-:W-:Y:S02]  /*34e0*/  IADD3 R40, P1, R57, R6, RZ ;  /* 0x0000000639287210 */ /* 0x014fe40007f3e0ff */
[----:B------:R-:W-:-:S03]  /*34f0*/  IADD3 R12, P4, R55, R8, RZ ;  /* 0x00000008370c7210 */ /* 0x000fc60007f9e0ff */
[----:B------:R-:W-:Y:S02]  /*3500*/  IMAD.X R41, R59, 0x1, R7, P1 ;  /* 0x000000013b297824 */ /* 0x000fe400008e0607 */
[----:B------:R-:W-:Y:S02]  /*3510*/  IMAD.X R13, R63, 0x1, R9, P4 ;  /* 0x000000013f0d7824 */ /* 0x000fe400020e0609 */
[----:B---3--:R-:W-:-:S04]  /*3520*/  IMAD.U32 R5, R52, 0x10000, RZ ;  /* 0x0001000034057824 */ /* 0x008fc800078e00ff */
[----:B------:R-:W-:-:S04]  /*3530*/  FMUL R5, R5, R48 ;  /* 0x0000003005057220 */ /* 0x000fc80000400000 */
[----:B------:R-:W-:-:S05]  /*3540*/  FFMA R5, R32, R23, R5 ;  /* 0x0000001720057223 */ /* 0x000fca0000000005 */
[----:B------:R-:W-:-:S04]  /*3550*/  F2FP.BF16.F32.PACK_AB R5, RZ, R5 ;  /* 0x00000005ff05723e */ /* 0x000fc800000010ff */
[----:B------:R-:W-:-:S05]  /*3560*/  PRMT R43, R5, 0x7610, R43 ;  /* 0x00007610052b7816 */ /* 0x000fca000000002b */
[----:B------:R0:W-:Y:S04]  /*3570*/  @P3 STG.E.U16 desc[UR36][R40.64], R43 ;  /* 0x0000002b28003986 */ /* 0x0001e8000c101524 */
[----:B------:R-:W2:Y:S01]  /*3580*/  @P2 LDG.E.LTC128B.U16 R52, desc[UR36][R12.64] ;  /* 0x000000240c342981 */ /* 0x000ea2000c1e1520 */
[----:B------:R-:W-:Y:S01]  /*3590*/  LOP3.LUT R53, R57, 0x2, RZ, 0xfc, !PT ;  /* 0x0000000239357812 */ /* 0x000fe200078efcff */
[----:B------:R-:W-:Y:S01]  /*35a0*/  BSSY B1, `(.L_x_42) ;  /* 0x000000e000017945 */ /* 0x000fe20003800000 */
[----:B------:R-:W-:Y:S02]  /*35b0*/  ISETP.GT.AND P1, PT, R4, 0x88, PT ;  /* 0x000000880400780c */ /* 0x000fe40003f24270 */
[----:B------:R-:W-:Y:S02]  /*35c0*/  IADD3 R42, P4, R53, R6, RZ ;  /* 0x00000006352a7210 */ /* 0x000fe40007f9e0ff */
[----:B------:R-:W-:-:S03]  /*35d0*/  ISETP.GT.AND P3, PT, R3, RZ, P1 ;  /* 0x000000ff0300720c */ /* 0x000fc60000f64270 */
[----:B0-----:R-:W-:Y:S02]  /*35e0*/  IMAD.X R43, R59, 0x1, R7, P4 ;  /* 0x000000013b2b7824 */ /* 0x001fe400020e0607 */
[----:B--2---:R-:W-:-:S04]  /*35f0*/  IMAD.U32 R5, R52, 0x10000, RZ ;  /* 0x0001000034057824 */ /* 0x004fc800078e00ff */
[----:B------:R-:W-:-:S04]  /*3600*/  FMUL R32, R5, R48 ;  /* 0x0000003005207220 */ /* 0x000fc80000400000 */
[----:B------:R-:W-:-:S05]  /*3610*/  FFMA R32, R33, R23, R32 ;  /* 0x0000001721207223 */ /* 0x000fca0000000020 */
[----:B------:R-:W-:Y:S02]  /*3620*/  F2FP.BF16.F32.PACK_AB R5, RZ, R32 ;  /* 0x00000020ff05723e */ /* 0x000fe400000010ff */
[----:B------:R-:W-:-:S03]  /*3630*/  IADD3 R32, P4, R61, R10, RZ ;  /* 0x0000000a3d207210 */ /* 0x000fc60007f9e0ff */
[----:B------:R0:W-:Y:S02]  /*3640*/  @P2 STG.E.U16 desc[UR36][R42.64], R5 ;  /* 0x000000052a002986 */ /* 0x0001e4000c101524 */
[----:B------:R-:W-:Y:S01]  /*3650*/  IMAD.X R33, R63, 0x1, R11, P4 ;  /* 0x000000013f217824 */ /* 0x000fe200020e060b */
[----:B------:R-:W-:Y:S07]  /*3660*/  @!P3 BRA `(.L_x_43) ;  /* 0x000000000004b947 */ /* 0x000fee0003800000 */
[----:B------:R2:W5:Y:S02]  /*3670*/  LDG.E.LTC128B.U16 R52, desc[UR36][R32.64] ;  /* 0x0000002420347981 */ /* 0x000564000c1e1520 */
.L_x_43:
[----:B------:R-:W-:Y:S05]  /*3680*/  BSYNC B1 ;  /* 0x0000000000017941 */ /* 0x000fea0003800000 */
.L_x_42:
[----:B0----5:R-:W-:Y:S01]  /*3690*/  IMAD.U32 R5, R52, 0x10000, RZ ;  /* 0x0001000034057824 */ /* 0x021fe200078e00ff */
[----:B------:R-:W-:Y:S01]  /*36a0*/  IADD3 R12, P4, R57, R14, RZ ;  /* 0x0000000e390c7210 */ /* 0x000fe20007f9e0ff */
[----:B------:R-:W-:Y:S01]  /*36b0*/  BSSY B1, `(.L_x_44) ;  /* 0x000000b000017945 */ /* 0x000fe20003800000 */
[----:B------:R-:W-:Y:S01]  /*36c0*/  ISETP.GT.AND P2, PT, R3, 0x1, P1 ;  /* 0x000000010300780c */ /* 0x000fe20000f44270 */
[----:B------:R-:W-:Y:S02]  /*36d0*/  FMUL R5, R5, R48 ;  /* 0x0000003005057220 */ /* 0x000fe40000400000 */
[----:B------:R-:W-:Y:S02]  /*36e0*/  IMAD.X R13, R59, 0x1, R15, P4 ;  /* 0x000000013b0d7824 */ /* 0x000fe400020e060f */
[----:B------:R-:W-:-:S05]  /*36f0*/  FFMA R5, R34, R23, R5 ;  /* 0x0000001722057223 */ /* 0x000fca0000000005 */
[----:B------:R-:W-:-:S05]  /*3700*/  F2FP.BF16.F32.PACK_AB R5, RZ, R5 ;  /* 0x00000005ff05723e */ /* 0x000fca00000010ff */
[----:B------:R0:W-:Y:S01]  /*3710*/  @P3 STG.E.U16 desc[UR36][R12.64], R5 ;  /* 0x000000050c003986 */ /* 0x0001e2000c101524 */
[----:B------:R-:W-:Y:S05]  /*3720*/  @!P2 BRA `(.L_x_45) ;  /* 0x00000000000ca947 */ /* 0x000fea0003800000 */
[----:B------:R-:W-:-:S05]  /*3730*/  IADD3 R42, P3, R55, R10, RZ ;  /* 0x0000000a372a7210 */ /* 0x000fca0007f7e0ff */
[----:B------:R-:W-:-:S05]  /*3740*/  IMAD.X R43, R63, 0x1, R11, P3 ;  /* 0x000000013f2b7824 */ /* 0x000fca00018e060b */
[----:B------:R3:W5:Y:S03]  /*3750*/  LDG.E.LTC128B.U16 R52, desc[UR36][R42.64] ;  /* 0x000000242a347981 */ /* 0x000766000c1e1520 */
.L_x_45:
[----:B------:R-:W-:Y:S05]  /*3760*/  BSYNC B1 ;  /* 0x0000000000017941 */ /* 0x000fea0003800000 */
.L_x_44:
[----:B0----5:R-:W-:Y:S01]  /*3770*/  IMAD.U32 R5, R52, 0x10000, RZ ;  /* 0x0001000034057824 */ /* 0x021fe200078e00ff */
[----:B-1----:R-:W-:Y:S02]  /*3780*/  LOP3.LUT R51, R61, 0x10, RZ, 0xfc, !PT ;  /* 0x000000103d337812 */ /* 0x002fe400078efcff */
[----:B------:R-:W-:Y:S01]  /*3790*/  ISETP.GT.AND P3, PT, R3, 0x8, P0 ;  /* 0x000000080300780c */ /* 0x000fe20000764270 */
[----:B------:R-:W-:Y:S01]  /*37a0*/  FMUL R34, R5, R48 ;  /* 0x0000003005227220 */ /* 0x000fe20000400000 */
[----:B---3--:R-:W-:-:S03]  /*37b0*/  IADD3 R42, P5, R51, R8, RZ ;  /* 0x00000008332a7210 */ /* 0x008fc60007fbe0ff */
[----:B------:R-:W-:Y:S01]  /*37c0*/  FFMA R35, R35, R23, R34 ;  /* 0x0000001723237223 */ /* 0x000fe20000000022 */
[----:B------:R-:W-:Y:S01]  /*37d0*/  IADD3 R34, P4, R53, R14, RZ ;  /* 0x0000000e35227210 */ /* 0x000fe20007f9e0ff */
[----:B------:R-:W-:-:S03]  /*37e0*/  IMAD.X R43, R63, 0x1, R9, P5 ;  /* 0x000000013f2b7824 */ /* 0x000fc600028e0609 */
[----:B------:R-:W-:Y:S01]  /*37f0*/  F2FP.BF16.F32.PACK_AB R5, RZ, R35 ;  /* 0x00000023ff05723e */ /* 0x000fe200000010ff */
[----:B------:R-:W-:-:S03]  /*3800*/  IMAD.X R35, R59, 0x1, R15, P4 ;  /* 0x000000013b237824 */ /* 0x000fc600020e060f */
[----:B------:R-:W-:-:S05]  /*3810*/  PRMT R45, R5, 0x7610, R45 ;  /* 0x00007610052d7816 */ /* 0x000fca000000002d */
[----:B------:R0:W-:Y:S04]  /*3820*/  @P2 STG.E.U16 desc[UR36][R34.64], R45 ;  /* 0x0000002d22002986 */ /* 0x0001e8000c101524 */
[----:B------:R-:W3:Y:S01]  /*3830*/  @P3 LDG.E.LTC128B.U16 R52, desc[UR36][R42.64] ;  /* 0x000000242a343981 */ /* 0x000ee2000c1e1520 */
[----:B------:R-:W-:Y:S02]  /*3840*/  LOP3.LUT R49, R57, 0x10, RZ, 0xfc, !PT ;  /* 0x0000001039317812 */ /* 0x000fe400078efcff */
[----:B------:R-:W-:Y:S02]  /*3850*/  LOP3.LUT R47, R61, 0x12, RZ, 0xfc, !PT ;  /* 0x000000123d2f7812 */ /* 0x000fe400078efcff */
[----:B------:R-:W-:Y:S02]  /*3860*/  ISETP.GT.AND P0, PT, R3, 0x9, P0 ;  /* 0x000000090300780c */ /* 0x000fe40000704270 */
[----:B------:R-:W-:-:S02]  /*3870*/  IADD3 R44, P2, R49, R6, RZ ;  /* 0x00000006312c7210 */ /* 0x000fc40007f5e0ff */
[----:B------:R-:W-:-:S03]  /*3880*/  IADD3 R8, P4, R47, R8, RZ ;  /* 0x000000082f087210 */ /* 0x000fc60007f9e0ff */
[----:B0-----:R-:W-:Y:S02]  /*3890*/  IMAD.X R45, R59, 0x1, R7, P2 ;  /* 0x000000013b2d7824 */ /* 0x001fe400010e0607 */
[----:B------:R-:W-:Y:S02]  /*38a0*/  IMAD.X R9, R63, 0x1, R9, P4 ;  /* 0x000000013f097824 */ /* 0x000fe400020e0609 */
[----:B---3--:R-:W-:-:S04]  /*38b0*/  IMAD.U32 R5, R52, 0x10000, RZ ;  /* 0x0001000034057824 */ /* 0x008fc800078e00ff */
[----:B------:R-:W-:-:S04]  /*38c0*/  FMUL R5, R5, R48 ;  /* 0x0000003005057220 */ /* 0x000fc80000400000 */
[----:B------:R-:W-:-:S05]  /*38d0*/  FFMA R5, R36, R23, R5 ;  /* 0x0000001724057223 */ /* 0x000fca0000000005 */
[----:B------:R-:W-:-:S04]  /*38e0*/  F2FP.BF16.F32.PACK_AB R5, RZ, R5 ;  /* 0x00000005ff05723e */ /* 0x000fc800000010ff */
[----:B------:R-:W-:-:S05]  /*38f0*/  PRMT R36, R5, 0x7610, R36 ;  /* 0x0000761005247816 */ /* 0x000fca0000000024 */
[----:B------:R0:W-:Y:S04]  /*3900*/  @P3 STG.E.U16 desc[UR36][R44.64], R36 ;  /* 0x000000242c003986 */ /* 0x0001e8000c101524 */
[----:B------:R-:W3:Y:S01]  /*3910*/  @P0 LDG.E.LTC128B.U16 R52, desc[UR36][R8.64] ;  /* 0x0000002408340981 */ /* 0x000ee2000c1e1520 */
[----:B------:R-:W-:Y:S01]  /*3920*/  LOP3.LUT R35, R57, 0x12, RZ, 0xfc, !PT ;  /* 0x0000001239237812 */ /* 0x000fe200078efcff */
[----:B------:R-:W-:Y:S01]  /*3930*/  BSSY B1, `(.L_x_46) ;  /* 0x000000d000017945 */ /* 0x000fe20003800000 */
[----:B------:R-:W-:Y:S02]  /*3940*/  ISETP.GT.AND P2, PT, R3, 0x8, P1 ;  /* 0x000000080300780c */ /* 0x000fe40000f44270 */
[----:B------:R-:W-:-:S05]  /*3950*/  IADD3 R6, P3, R35, R6, RZ ;  /* 0x0000000623067210 */ /* 0x000fca0007f7e0ff */
[----:B------:R-:W-:Y:S02]  /*3960*/  IMAD.X R7, R59, 0x1, R7, P3 ;  /* 0x000000013b077824 */ /* 0x000fe400018e0607 */
[----:B---3--:R-:W-:-:S04]  /*3970*/  IMAD.U32 R5, R52, 0x10000, RZ ;  /* 0x0001000034057824 */ /* 0x008fc800078e00ff */
[----:B------:R-:W-:-:S04]  /*3980*/  FMUL R34, R5, R48 ;  /* 0x0000003005227220 */ /* 0x000fc80000400000 */
[----:B------:R-:W-:-:S05]  /*3990*/  FFMA R34, R37, R23, R34 ;  /* 0x0000001725227223 */ /* 0x000fca0000000022 */
[----:B------:R-:W-:-:S05]  /*39a0*/  F2FP.BF16.F32.PACK_AB R34, RZ, R34 ;  /* 0x00000022ff22723e */ /* 0x000fca00000010ff */
[----:B------:R0:W-:Y:S01]  /*39b0*/  @P0 STG.E.U16 desc[UR36][R6.64], R34 ;  /* 0x0000002206000986 */ /* 0x0001e2000c101524 */
[----:B------:R-:W-:Y:S05]  /*39c0*/  @!P2 BRA `(.L_x_47) ;  /* 0x00000000000ca947 */ /* 0x000fea0003800000 */
[----:B0-----:R-:W-:-:S05]  /*39d0*/  IADD3 R6, P0, R51, R10, RZ ;  /* 0x0000000a33067210 */ /* 0x001fca0007f1e0ff */
[----:B------:R-:W-:-:S05]  /*39e0*/  IMAD.X R7, R63, 0x1, R11, P0 ;  /* 0x000000013f077824 */ /* 0x000fca00000e060b */
[----:B------:R1:W5:Y:S03]  /*39f0*/  LDG.E.LTC128B.U16 R52, desc[UR36][R6.64] ;  /* 0x0000002406347981 */ /* 0x000366000c1e1520 */
.L_x_47:
[----:B------:R-:W-:Y:S05]  /*3a00*/  BSYNC B1 ;  /* 0x0000000000017941 */ /* 0x000fea0003800000 */
.L_x_46:
[----:B-----5:R-:W-:Y:S01]  /*3a10*/  IMAD.U32 R5, R52, 0x10000, RZ ;  /* 0x0001000034057824 */ /* 0x020fe200078e00ff */
[----:B01----:R-:W-:Y:S01]  /*3a20*/  IADD3 R6, P0, R49, R14, RZ ;  /* 0x0000000e31067210 */ /* 0x003fe20007f1e0ff */
[----:B------:R-:W-:Y:S01]  /*3a30*/  BSSY B1, `(.L_x_48) ;  /* 0x000000b000017945 */ /* 0x000fe20003800000 */
[----:B------:R-:W-:Y:S01]  /*3a40*/  ISETP.GT.AND P1, PT, R3, 0x9, P1 ;  /* 0x000000090300780c */ /* 0x000fe20000f24270 */
[----:B------:R-:W-:Y:S02]  /*3a50*/  FMUL R5, R5, R48 ;  /* 0x0000003005057220 */ /* 0x000fe40000400000 */
[----:B------:R-:W-:Y:S01]  /*3a60*/  IMAD.X R7, R59, 0x1, R15, P0 ;  /* 0x000000013b077824 */ /* 0x000fe200000e060f */
[----:B------:R-:W-:Y:S01]  /*3a70*/  IADD3 R8, P0, R47, R10, RZ ;  /* 0x0000000a2f087210 */ /* 0x000fe20007f1e0ff */
[----:B------:R-:W-:-:S04]  /*3a80*/  FFMA R5, R38, R23, R5 ;  /* 0x0000001726057223 */ /* 0x000fc80000000005 */
[----:B------:R-:W-:Y:S01]  /*3a90*/  IMAD.X R9, R63, 0x1, R11, P0 ;  /* 0x000000013f097824 */ /* 0x000fe200000e060b */
[----:B------:R-:W-:-:S05]  /*3aa0*/  F2FP.BF16.F32.PACK_AB R5, RZ, R5 ;  /* 0x00000005ff05723e */ /* 0x000fca00000010ff */
[----:B------:R0:W-:Y:S01]  /*3ab0*/  @P2 STG.E.U16 desc[UR36][R6.64], R5 ;  /* 0x0000000506002986 */ /* 0x0001e2000c101524 */
[----:B------:R-:W-:Y:S05]  /*3ac0*/  @!P1 BRA `(.L_x_49) ;  /* 0x0000000000049947 */ /* 0x000fea0003800000 */
[----:B------:R1:W5:Y:S02]  /*3ad0*/  LDG.E.LTC128B.U16 R52, desc[UR36][R8.64] ;  /* 0x0000002408347981 */ /* 0x000364000c1e1520 */
.L_x_49:
[----:B------:R-:W-:Y:S05]  /*3ae0*/  BSYNC B1 ;  /* 0x0000000000017941 */ /* 0x000fea0003800000 */
.L_x_48:
[----:B0----5:R-:W-:Y:S01]  /*3af0*/  IMAD.U32 R5, R52, 0x10000, RZ ;  /* 0x0001000034057824 */ /* 0x021fe200078e00ff */
[----:B------:R-:W-:Y:S01]  /*3b00*/  ISETP.GT.AND P0, PT, R4, 0x100, PT ;  /* 0x000001000400780c */ /* 0x000fe20003f04270 */
[----:B------:R-:W-:Y:S02]  /*3b10*/  BSSY B1, `(.L_x_50) ;  /* 0x000000c000017945 */ /* 0x000fe40003800000 */
[----:B------:R-:W-:Y:S01]  /*3b20*/  FMUL R6, R5, R48 ;  /* 0x0000003005067220 */ /* 0x000fe20000400000 */
[----:B------:R-:W-:-:S03]  /*3b30*/  ISETP.GT.AND P2, PT, R3, RZ, P0 ;  /* 0x000000ff0300720c */ /* 0x000fc60000744270 */
[----:B------:R-:W-:Y:S01]  /*3b40*/  FFMA R39, R39, R23, R6 ;  /* 0x0000001727277223 */ /* 0x000fe20000000006 */
[----:B------:R-:W-:-:S04]  /*3b50*/  IADD3 R6, P3, R35, R14, RZ ;  /* 0x0000000e23067210 */ /* 0x000fc80007f7e0ff */
[----:B------:R-:W-:Y:S01]  /*3b60*/  F2FP.BF16.F32.PACK_AB R39, RZ, R39 ;  /* 0x00000027ff27723e */ /* 0x000fe200000010ff */
[----:B------:R-:W-:-:S05]  /*3b70*/  IMAD.X R7, R59, 0x1, R15, P3 ;  /* 0x000000013b077824 */ /* 0x000fca00018e060f */
[----:B------:R0:W-:Y:S01]  /*3b80*/  @P1 STG.E.U16 desc[UR36][R6.64], R39 ;  /* 0x0000002706001986 */ /* 0x0001e2000c101524 */
[----:B------:R-:W-:Y:S05]  /*3b90*/  @!P2 BRA `(.L_x_51) ;  /* 0x00000000000ca947 */ /* 0x000fea0003800000 */
[----:B0-----:R-:W-:-:S05]  /*3ba0*/  IADD3 R6, P1, R20, R61, RZ ;  /* 0x0000003d14067210 */ /* 0x001fca0007f3e0ff */
[----:B------:R-:W-:-:S05]  /*3bb0*/  IMAD.X R7, R21, 0x1, R63, P1 ;  /* 0x0000000115077824 */ /* 0x000fca00008e063f */
[----:B------:R3:W5:Y:S03]  /*3bc0*/  LDG.E.LTC128B.U16 R52, desc[UR36][R6.64] ;  /* 0x0000002406347981 */ /* 0x000766000c1e1520 */
.L_x_51:
[----:B------:R-:W-:Y:S05]  /*3bd0*/  BSYNC B1 ;  /* 0x0000000000017941 */ /* 0x000fea0003800000 */
.L_x_50:
[----:B-----5:R-:W-:Y:S01]  /*3be0*/  IMAD.U32 R5, R52, 0x10000, RZ ;  /* 0x0001000034057824 */ /* 0x020fe200078e00ff */
[----:B0--3--:R-:W-:Y:S01]  /*3bf0*/  IADD3 R6, P1, R40, R57, RZ ;  /* 0x0000003928067210 */ /* 0x009fe20007f3e0ff */
        /* <DEDUP_REMOVED lines=8> */
[----:B0-----:R-:W-:-:S05]  /*3c80*/  IADD3 R6, P1, R55, R20, RZ ;  /* 0x0000001437067210 */ /* 0x001fca0007f3e0ff */
[----:B------:R-:W-:-:S05]  /*3c90*/  IMAD.X R7, R21, 0x1, R63, P1 ;  /* 0x0000000115077824 */ /* 0x000fca00008e063f */
[----:B------:R3:W5:Y:S03]  /*3ca0*/  LDG.E.LTC128B.U16 R52, desc[UR36][R6.64] ;  /* 0x0000002406347981 */ /* 0x000766000c1e1520 */
.L_x_53:
[----:B------:R-:W-:Y:S05]  /*3cb0*/  BSYNC B1 ;  /* 0x0000000000017941 */ /* 0x000fea0003800000 */
.L_x_52:
[----:B0----5:R-:W-:Y:S01]  /*3cc0*/  IMAD.U32 R5, R52, 0x10000, RZ ;  /* 0x0001000034057824 */ /* 0x021fe200078e00ff */
[----:B------:R-:W-:Y:S01]  /*3cd0*/  ISETP.GT.AND P1, PT, R4, 0x108, PT ;  /* 0x000001080400780c */ /* 0x000fe20003f24270 */
[----:B------:R-:W-:Y:S01]  /*3ce0*/  BSSY B1, `(.L_x_54) ;  /* 0x000000c000017945 */ /* 0x000fe20003800000 */
[----:B------:R-:W-:Y:S01]  /*3cf0*/  IADD3 R4, P4, R53, R40, RZ ;  /* 0x0000002835047210 */ /* 0x000fe20007f9e0ff */
[----:B---3--:R-:W-:Y:S01]  /*3d00*/  FMUL R6, R5, R48 ;  /* 0x0000003005067220 */ /* 0x008fe20000400000 */
[----:B------:R-:W-:-:S03]  /*3d10*/  ISETP.GT.AND P2, PT, R3, RZ, P1 ;  /* 0x000000ff0300720c */ /* 0x000fc60000f44270 */
[----:B------:R-:W-:Y:S01]  /*3d20*/  FFMA R6, R25, R23, R6 ;  /* 0x0000001719067223 */ /* 0x000fe20000000006 */
[----:B------:R-:W-:-:S04]  /*3d30*/  IMAD.X R5, R41, 0x1, R59, P4 ;  /* 0x0000000129057824 */ /* 0x000fc800020e063b */
[----:B------:R-:W-:-:S05]  /*3d40*/  F2FP.BF16.F32.PACK_AB R6, RZ, R6 ;  /* 0x00000006ff06723e */ /* 0x000fca00000010ff */
[----:B------:R0:W-:Y:S01]  /*3d50*/  @P3 STG.E.U16 desc[UR36][R4.64], R6 ;  /* 0x0000000604003986 */ /* 0x0001e2000c101524 */
[----:B------:R-:W-:Y:S05]  /*3d60*/  @!P2 BRA `(.L_x_55) ;  /* 0x00000000000ca947 */ /* 0x000fea0003800000 */
[----:B0-----:R-:W-:-:S05]  /*3d70*/  IADD3 R4, P3, R32, R61, RZ ;  /* 0x0000003d20047210 */ /* 0x001fca0007f7e0ff */
[----:B------:R-:W-:-:S05]  /*3d80*/  IMAD.X R5, R33, 0x1, R63, P3 ;  /* 0x0000000121057824 */ /* 0x000fca00018e063f */
[----:B------:R3:W5:Y:S03]  /*3d90*/  LDG.E.LTC128B.U16 R52, desc[UR36][R4.64] ;  /* 0x0000002404347981 */ /* 0x000766000c1e1520 */
.L_x_55:
[----:B------:R-:W-:Y:S05]  /*3da0*/  BSYNC B1 ;  /* 0x0000000000017941 */ /* 0x000fea0003800000 */
.L_x_54:
[----:B0--3-5:R-:W-:Y:S01]  /*3db0*/  IMAD.U32 R5, R52, 0x10000, RZ ;  /* 0x0001000034057824 */ /* 0x029fe200078e00ff */
[----:B------:R-:W-:Y:S01]  /*3dc0*/  IADD3 R4, P4, R12, R57, RZ ;  /* 0x000000390c047210 */ /* 0x000fe20007f9e0ff */
[----:B------:R-:W-:Y:S01]  /*3dd0*/  BSSY B1, `(.L_x_56) ;  /* 0x000000b000017945 */ /* 0x000fe20003800000 */
[----:B------:R-:W-:Y:S01]  /*3de0*/  ISETP.GT.AND P3, PT, R3, 0x1, P1 ;  /* 0x000000010300780c */ /* 0x000fe20000f64270 */
[----:B------:R-:W-:-:S04]  /*3df0*/  FMUL R5, R5, R48 ;  /* 0x0000003005057220 */ /* 0x000fc80000400000 */
[----:B------:R-:W-:-:S05]  /*3e00*/  FFMA R5, R26, R23, R5 ;  /* 0x000000171a057223 */ /* 0x000fca0000000005 */
[----:B------:R-:W-:Y:S01]  /*3e10*/  F2FP.BF16.F32.PACK_AB R6, RZ, R5 ;  /* 0x00000005ff06723e */ /* 0x000fe200000010ff */
[----:B------:R-:W-:-:S05]  /*3e20*/  IMAD.X R5, R13, 0x1, R59, P4 ;  /* 0x000000010d057824 */ /* 0x000fca00020e063b */
[----:B------:R0:W-:Y:S01]  /*3e30*/  @P2 STG.E.U16 desc[UR36][R4.64], R6 ;  /* 0x0000000604002986 */ /* 0x0001e2000c101524 */
[----:B------:R-:W-:Y:S05]  /*3e40*/  @!P3 BRA `(.L_x_57) ;  /* 0x00000000000cb947 */ /* 0x000fea0003800000 */
[----:B0-----:R-:W-:-:S05]  /*3e50*/  IADD3 R4, P2, R32, R55, RZ ;  /* 0x0000003720047210 */ /* 0x001fca0007f5e0ff */
[----:B------:R-:W-:-:S05]  /*3e60*/  IMAD.X R5, R33, 0x1, R63, P2 ;  /* 0x0000000121057824 */ /* 0x000fca00010e063f */
[----:B------:R3:W5:Y:S03]  /*3e70*/  LDG.E.LTC128B.U16 R52, desc[UR36][R4.64] ;  /* 0x0000002404347981 */ /* 0x000766000c1e1520 */
.L_x_57:
[----:B------:R-:W-:Y:S05]  /*3e80*/  BSYNC B1 ;  /* 0x0000000000017941 */ /* 0x000fea0003800000 */
.L_x_56:
[----:B0--3-5:R-:W-:Y:S01]  /*3e90*/  IMAD.U32 R5, R52, 0x10000, RZ ;  /* 0x0001000034057824 */ /* 0x029fe200078e00ff */
[----:B------:R-:W-:Y:S01]  /*3ea0*/  ISETP.GT.AND P2, PT, R3, 0x8, P0 ;  /* 0x000000080300780c */ /* 0x000fe20000744270 */
[----:B------:R-:W-:Y:S02]  /*3eb0*/  BSSY B1, `(.L_x_58) ;  /* 0x000000b000017945 */ /* 0x000fe40003800000 */
[----:B------:R-:W-:-:S04]  /*3ec0*/  FMUL R4, R5, R48 ;  /* 0x0000003005047220 */ /* 0x000fc80000400000 */
        /* <DEDUP_REMOVED lines=9> */
.L_x_59:
[----:B------:R-:W-:Y:S05]  /*3f60*/  BSYNC B1 ;  /* 0x0000000000017941 */ /* 0x000fea0003800000 */
.L_x_58:
[----:B0--3-5:R-:W-:Y:S01]  /*3f70*/  IMAD.U32 R5, R52, 0x10000, RZ ;  /* 0x0001000034057824 */ /* 0x029fe200078e00ff */
[----:B------:R-:W-:Y:S01]  /*3f80*/  IADD3 R4, P3, R49, R40, RZ ;  /* 0x0000002831047210 */ /* 0x000fe20007f7e0ff */
[----:B------:R-:W-:Y:S01]  /*3f90*/  BSSY B1, `(.L_x_60) ;  /* 0x000000c000017945 */ /* 0x000fe20003800000 */
[----:B------:R-:W-:Y:S01]  /*3fa0*/  ISETP.GT.AND P0, PT, R3, 0x9, P0 ;  /* 0x000000090300780c */ /* 0x000fe20000704270 */
[----:B------:R-:W-:-:S04]  /*3fb0*/  FMUL R5, R5, R48 ;  /* 0x0000003005057220 */ /* 0x000fc80000400000 */
[----:B------:R-:W-:-:S05]  /*3fc0*/  FFMA R5, R28, R23, R5 ;  /* 0x000000171c057223 */ /* 0x000fca0000000005 */
[----:B------:R-:W-:Y:S01]  /*3fd0*/  F2FP.BF16.F32.PACK_AB R7, RZ, R5 ;  /* 0x00000005ff07723e */ /* 0x000fe200000010ff */
[----:B------:R-:W-:Y:S01]  /*3fe0*/  IMAD.X R5, R41, 0x1, R59, P3 ;  /* 0x0000000129057824 */ /* 0x000fe200018e063b */
[----:B------:R-:W-:Y:S02]  /*3ff0*/  IADD3 R6, P3, R47, R20, RZ ;  /* 0x000000142f067210 */ /* 0x000fe40007f7e0ff */
[----:B-1----:R-:W-:-:S03]  /*4000*/  PRMT R8, R7, 0x7610, R8 ;  /* 0x0000761007087816 */ /* 0x002fc60000000008 */
[----:B------:R-:W-:Y:S02]  /*4010*/  IMAD.X R7, R21, 0x1, R63, P3 ;  /* 0x0000000115077824 */ /* 0x000fe400018e063f */
[----:B------:R0:W-:Y:S01]  /*4020*/  @P2 STG.E.U16 desc[UR36][R4.64], R8 ;  /* 0x0000000804002986 */ /* 0x0001e2000c101524 */
[----:B------:R-:W-:Y:S05]  /*4030*/  @!P0 BRA `(.L_x_61) ;  /* 0x0000000000048947 */ /* 0x000fea0003800000 */
[----:B------:R1:W5:Y:S02]  /*4040*/  LDG.E.LTC128B.U16 R52, desc[UR36][R6.64] ;  /* 0x0000002406347981 */ /* 0x000364000c1e1520 */
.L_x_61:
[----:B------:R-:W-:Y:S05]  /*4050*/  BSYNC B1 ;  /* 0x0000000000017941 */ /* 0x000fea0003800000 */
.L_x_60:
[----:B0----5:R-:W-:Y:S01]  /*4060*/  IMAD.U32 R5, R52, 0x10000, RZ ;  /* 0x0001000034057824 */ /* 0x021fe200078e00ff */
        /* <DEDUP_REMOVED lines=12> */
.L_x_63:
[----:B------:R-:W-:Y:S05]  /*4130*/  BSYNC B1 ;  /* 0x0000000000017941 */ /* 0x000fea0003800000 */
.L_x_62:
[----:B0--3-5:R-:W-:Y:S01]  /*4140*/  IMAD.U32 R5, R52, 0x10000, RZ ;  /* 0x0001000034057824 */ /* 0x029fe200078e00ff */
[----:B------:R-:W-:Y:S01]  /*4150*/  ISETP.GT.AND P1, PT, R3, 0x9, P1 ;  /* 0x000000090300780c */ /* 0x000fe20000f24270 */
[----:B------:R-:W-:Y:S01]  /*4160*/  BSSY B1, `(.L_x_64) ;  /* 0x000000c000017945 */ /* 0x000fe20003800000 */
[----:B------:R-:W-:Y:S01]  /*4170*/  IADD3 R4, P0, R49, R12, RZ ;  /* 0x0000000c31047210 */ /* 0x000fe20007f1e0ff */
[----:B------:R-:W-:-:S04]  /*4180*/  FMUL R5, R5, R48 ;  /* 0x0000003005057220 */ /* 0x000fc80000400000 */
[----:B------:R-:W-:-:S05]  /*4190*/  FFMA R5, R30, R23, R5 ;  /* 0x000000171e057223 */ /* 0x000fca0000000005 */
[----:B-1----:R-:W-:Y:S01]  /*41a0*/  F2FP.BF16.F32.PACK_AB R6, RZ, R5 ;  /* 0x00000005ff06723e */ /* 0x002fe200000010ff */
[----:B------:R-:W-:-:S03]  /*41b0*/  IMAD.X R5, R13, 0x1, R59, P0 ;  /* 0x000000010d057824 */ /* 0x000fc600000e063b */
[----:B------:R-:W-:Y:S02]  /*41c0*/  PRMT R7, R6, 0x7610, R7 ;  /* 0x0000761006077816 */ /* 0x000fe40000000007 */
[----:B------:R-:W-:-:S03]  /*41d0*/  IADD3 R6, P0, R47, R32, RZ ;  /* 0x000000202f067210 */ /* 0x000fc60007f1e0ff */
[----:B------:R0:W-:Y:S02]  /*41e0*/  @P3 STG.E.U16 desc[UR36][R4.64], R7 ;  /* 0x0000000704003986 */ /* 0x0001e4000c101524 */
[----:B0-----:R-:W-:Y:S01]  /*41f0*/  IMAD.X R7, R33, 0x1, R63, P0 ;  /* 0x0000000121077824 */ /* 0x001fe200000e063f */
[----:B------:R-:W-:Y:S07]  /*4200*/  @!P1 BRA `(.L_x_65) ;  /* 0x0000000000049947 */ /* 0x000fee0003800000 */
[----:B------:R0:W5:Y:S02]  /*4210*/  LDG.E.LTC128B.U16 R52, desc[UR36][R6.64] ;  /* 0x0000002406347981 */ /* 0x000164000c1e1520 */
.L_x_65:
[----:B------:R-:W-:Y:S05]  /*4220*/  BSYNC B1 ;  /* 0x0000000000017941 */ /* 0x000fea0003800000 */
.L_x_64:
[----:B------:R-:W-:Y:S05]  /*4230*/  @!P1 BRA `(.L_x_66) ;  /* 0x0000000800609947 */ /* 0x000fea0003800000 */
[----:B-----5:R-:W-:-:S04]  /*4240*/  IMAD.U32 R3, R52, 0x10000, RZ ;  /* 0x0001000034037824 */ /* 0x020fc800078e00ff */
[----:B------:R-:W-:-:S04]  /*4250*/  FMUL R4, R3, R48 ;  /* 0x0000003003047220 */ /* 0x000fc80000400000 */
[----:B------:R-:W-:Y:S01]  /*4260*/  FFMA R31, R31, R23, R4 ;  /* 0x000000171f1f7223 */ /* 0x000fe20000000004 */
[----:B------:R-:W-:-:S04]  /*4270*/  IADD3 R4, P0, R35, R12, RZ ;  /* 0x0000000c23047210 */ /* 0x000fc80007f1e0ff */
[----:B------:R-:W-:Y:S01]  /*4280*/  F2FP.BF16.F32.PACK_AB R31, RZ, R31 ;  /* 0x0000001fff1f723e */ /* 0x000fe200000010ff */
[----:B------:R-:W-:-:S05]  /*4290*/  IMAD.X R5, R13, 0x1, R59, P0 ;  /* 0x000000010d057824 */ /* 0x000fca00000e063b */
[----:B------:R1:W-:Y:S01]  /*42a0*/  STG.E.U16 desc[UR36][R4.64], R31 ;  /* 0x0000001f04007986 */ /* 0x0003e2000c101524 */
[----:B------:R-:W-:Y:S05]  /*42b0*/  BRA `(.L_x_66) ;  /* 0x0000000800407947 */ /* 0x000fea0003800000 */
.L_x_29:
[----:B------:R-:W-:Y:S01]  /*42c0*/  ULDC.64 UR4, c[0x0][0x5c0] ;  /* 0x0001700000047ab9 */ /* 0x000fe20000000a00 */
[-C--:B------:R-:W-:Y:S01]  /*42d0*/  FMUL R40, R40, R23.reuse ;  /* 0x0000001728287220 */ /* 0x080fe20000400000 */
[----:B------:R-:W-:Y:S01]  /*42e0*/  LEA R6, P1, R50, UR4, 0x1 ;  /* 0x0000000432067c11 */ /* 0x000fe2000f8208ff */
[-C--:B------:R-:W-:Y:S01]  /*42f0*/  FMUL R41, R41, R23.reuse ;  /* 0x0000001729297220 */ /* 0x080fe20000400000 */
[----:B------:R-:W-:Y:S01]  /*4300*/  ISETP.GT.AND P3, PT, R3, 0x1, P0 ;  /* 0x000000010300780c */ /* 0x000fe20000764270 */
[-C--:B------:R-:W-:Y:S01]  /*4310*/  FMUL R42, R42, R23.reuse ;  /* 0x000000172a2a7220 */ /* 0x080fe20000400000 */
[----:B------:R-:W-:Y:S01]  /*4320*/  F2FP.BF16.F32.PACK_AB R40, RZ, R40 ;  /* 0x00000028ff28723e */ /* 0x000fe200000010ff */
[-C--:B------:R-:W-:Y:S01]  /*4330*/  FMUL R43, R43, R23.reuse ;  /* 0x000000172b2b7220 */ /* 0x080fe20000400000 */
[----:B------:R-:W-:Y:S01]  /*4340*/  LEA.HI.X R7, R50, UR5, R65, 0x1, P1 ;  /* 0x0000000532077c11 */ /* 0x000fe200088f0c41 */
[-C--:B------:R-:W-:Y:S01]  /*4350*/  FMUL R44, R44, R23.reuse ;  /* 0x000000172c2c7220 */ /* 0x080fe20000400000 */
[----:B------:R-:W-:Y:S01]  /*4360*/  ISETP.GT.AND P1, PT, R4, 0x8, PT ;  /* 0x000000080400780c */ /* 0x000fe20003f24270 */
[----:B------:R-:W-:Y:S01]  /*4370*/  FMUL R45, R45, R23 ;  /* 0x000000172d2d7220 */ /* 0x000fe20000400000 */
[----:B------:R-:W-:Y:S01]  /*4380*/  F2FP.BF16.F32.PACK_AB R41, RZ, R41 ;  /* 0x00000029ff29723e */ /* 0x000fe200000010ff */
[----:B------:R-:W-:Y:S01]  /*4390*/  @P2 STG.E.U16 desc[UR36][R6.64], R40 ;  /* 0x0000002806002986 */ /* 0x000fe2000c101524 */
[C---:B------:R-:W-:Y:S01]  /*43a0*/  ISETP.GT.AND P2, PT, R3.reuse, RZ, P1 ;  /* 0x000000ff0300720c */ /* 0x040fe20000f44270 */
[-C--:B------:R-:W-:Y:S01]  /*43b0*/  FMUL R46, R46, R23.reuse ;  /* 0x000000172e2e7220 */ /* 0x080fe20000400000 */
[----:B------:R-:W-:Y:S01]  /*43c0*/  LEA R8, P5, R12, R6, 0x4 ;  /* 0x000000060c087211 */ /* 0x000fe200078a20ff */
[----:B------:R0:W-:Y:S01]  /*43d0*/  @P3 STG.E.U16 desc[UR36][R6.64+0x2], R41 ;  /* 0x0000022906003986 */ /* 0x0001e2000c101524 */
[----:B------:R-:W-:Y:S01]  /*43e0*/  ISETP.GT.AND P3, PT, R3, 0x1, P1 ;  /* 0x000000010300780c */ /* 0x000fe20000f64270 */
[-C--:B------:R-:W-:Y:S01]  /*43f0*/  FMUL R47, R47, R23.reuse ;  /* 0x000000172f2f7220 */ /* 0x080fe20000400000 */
[----:B------:R-:W-:Y:S01]  /*4400*/  F2FP.BF16.F32.PACK_AB R42, RZ, R42 ;  /* 0x0000002aff2a723e */ /* 0x000fe200000010ff */
[----:B------:R-:W-:Y:S01]  /*4410*/  FMUL R32, R32, R23 ;  /* 0x0000001720207220 */ /* 0x000fe20000400000 */
[----:B------:R-:W-:Y:S01]  /*4420*/  LEA.HI.X R9, R12, R7, R13, 0x4, P5 ;  /* 0x000000070c097211 */ /* 0x000fe200028f240d */
[-C--:B------:R-:W-:Y:S01]  /*4430*/  FMUL R33, R33, R23.reuse ;  /* 0x0000001721217220 */ /* 0x080fe20000400000 */
[C---:B------:R-:W-:Y:S01]  /*4440*/  ISETP.GT.AND P4, PT, R3.reuse, 0x8, P0 ;  /* 0x000000080300780c */ /* 0x040fe20000784270 */
[----:B------:R-:W-:Y:S01]  /*4450*/  FMUL R34, R34, R23 ;  /* 0x0000001722227220 */ /* 0x000fe20000400000 */
[----:B------:R-:W-:Y:S01]  /*4460*/  ISETP.GT.AND P0, PT, R3, 0x9, P0 ;  /* 0x000000090300780c */ /* 0x000fe20000704270 */
[----:B------:R-:W-:Y:S01]  /*4470*/  @P2 STG.E.U16 desc[UR36][R8.64], R42 ;  /* 0x0000002a08002986 */ /* 0x000fe2000c101524 */
[----:B------:R-:W-:Y:S01]  /*4480*/  F2FP.BF16.F32.PACK_AB R43, RZ, R43 ;  /* 0x0000002bff2b723e */ /* 0x000fe200000010ff */
[-C--:B------:R-:W-:Y:S01]  /*4490*/  FMUL R35, R35, R23.reuse ;  /* 0x0000001723237220 */ /* 0x080fe20000400000 */
[C---:B------:R-:W-:Y:S01]  /*44a0*/  ISETP.GT.AND P2, PT, R3.reuse, 0x8, P1 ;  /* 0x000000080300780c */ /* 0x040fe20000f44270 */
[-C--:B------:R-:W-:Y:S01]  /*44b0*/  FMUL R36, R36, R23.reuse ;  /* 0x0000001724247220 */ /* 0x080fe20000400000 */
[----:B------:R-:W-:Y:S01]  /*44c0*/  ISETP.GT.AND P1, PT, R3, 0x9, P1 ;  /* 0x000000090300780c */ /* 0x000fe20000f24270 */
[-C--:B------:R-:W-:Y:S01]  /*44d0*/  FMUL R37, R37, R23.reuse ;  /* 0x0000001725257220 */ /* 0x080fe20000400000 */
[----:B------:R-:W-:Y:S01]  /*44e0*/  PRMT R5, R43, 0x7610, R5 ;  /* 0x000076102b057816 */ /* 0x000fe20000000005 */
[----:B------:R-:W-:Y:S01]  /*44f0*/  IMAD.SHL.U32 R43, R12, 0x100, RZ ;  /* 0x000001000c2b7824 */ /* 0x000fe200078e00ff */
[----:B------:R-:W-:Y:S01]  /*4500*/  F2FP.BF16.F32.PACK_AB R44, RZ, R44 ;  /* 0x0000002cff2c723e */ /* 0x000fe200000010ff */
[----:B------:R-:W-:Y:S01]  /*4510*/  FMUL R38, R38, R23 ;  /* 0x0000001726267220 */ /* 0x000fe20000400000 */
[----:B------:R-:W-:Y:S01]  /*4520*/  F2FP.BF16.F32.PACK_AB R45, RZ, R45 ;  /* 0x0000002dff2d723e */ /* 0x000fe200000010ff */
[----:B------:R-:W-:Y:S01]  /*4530*/  @P3 STG.E.U16 desc[UR36][R8.64+0x2], R5 ;  /* 0x0000020508003986 */ /* 0x000fe2000c101524 */
[----:B------:R-:W-:Y:S01]  /*4540*/  F2FP.BF16.F32.PACK_AB R46, RZ, R46 ;  /* 0x0000002eff2e723e */ /* 0x000fe200000010ff */
[----:B------:R-:W-:Y:S01]  /*4550*/  FMUL R39, R39, R23 ;  /* 0x0000001727277220 */ /* 0x000fe20000400000 */
[----:B------:R-:W-:Y:S01]  /*4560*/  ISETP.GT.AND P3, PT, R4, 0x80, PT ;  /* 0x000000800400780c */ /* 0x000fe20003f64270 */
[----:B------:R-:W-:Y:S01]  /*4570*/  @P4 STG.E.U16 desc[UR36][R6.64+0x10], R44 ;  /* 0x0000102c06004986 */ /* 0x000fe2000c101524 */
[----:B------:R-:W-:Y:S01]  /*4580*/  F2FP.BF16.F32.PACK_AB R47, RZ, R47 ;  /* 0x0000002fff2f723e */ /* 0x000fe200000010ff */
[-C--:B------:R-:W-:Y:S01]  /*4590*/  FMUL R24, R24, R23.reuse ;  /* 0x0000001718187220 */ /* 0x080fe20000400000 */
[----:B0-----:R-:W-:Y:S01]  /*45a0*/  SHF.L.U64.HI R41, R12, 0x8, R13 ;  /* 0x000000080c297819 */ /* 0x001fe2000001020d */
[----:B------:R0:W-:Y:S01]  /*45b0*/  @P0 STG.E.U16 desc[UR36][R6.64+0x12], R45 ;  /* 0x0000122d06000986 */ /* 0x0001e2000c101524 */
[----:B------:R-:W-:Y:S01]  /*45c0*/  ISETP.GT.AND P0, PT, R3, RZ, P3 ;  /* 0x000000ff0300720c */ /* 0x000fe20001f04270 */
[-C--:B------:R-:W-:Y:S01]  /*45d0*/  FMUL R25, R25, R23.reuse ;  /* 0x0000001719197220 */ /* 0x080fe20000400000 */
[----:B------:R-:W-:Y:S01]  /*45e0*/  F2FP.BF16.F32.PACK_AB R32, RZ, R32 ;  /* 0x00000020ff20723e */ /* 0x000fe200000010ff */
[----:B------:R-:W-:Y:S01]  /*45f0*/  @P2 STG.E.U16 desc[UR36][R8.64+0x10], R46 ;  /* 0x0000102e08002986 */ /* 0x000fe2000c101524 */
[----:B------:R-:W-:Y:S01]  /*4600*/  ISETP.GT.AND P2, PT, R4, 0x88, PT ;  /* 0x000000880400780c */ /* 0x000fe20003f44270 */
[----:B------:R-:W-:Y:S01]  /*4610*/  FMUL R26, R26, R23 ;  /* 0x000000171a1a7220 */ /* 0x000fe20000400000 */
[----:B------:R-:W-:Y:S01]  /*4620*/  F2FP.BF16.F32.PACK_AB R33, RZ, R33 ;  /* 0x00000021ff21723e */ /* 0x000fe200000010ff */
[----:B------:R-:W-:Y:S01]  /*4630*/  @P1 STG.E.U16 desc[UR36][R8.64+0x12], R47 ;  /* 0x0000122f08001986 */ /* 0x000fe2000c101524 */
[----:B------:R-:W-:Y:S01]  /*4640*/  IADD3 R10, P1, R43, R6, RZ ;  /* 0x000000062b0a7210 */ /* 0x000fe20007f3e0ff */
[-C--:B------:R-:W-:Y:S01]  /*4650*/  FMUL R27, R27, R23.reuse ;  /* 0x000000171b1b7220 */ /* 0x080fe20000400000 */
[----:B------:R-:W-:Y:S01]  /*4660*/  F2FP.BF16.F32.PACK_AB R34, RZ, R34 ;  /* 0x00000022ff22723e */ /* 0x000fe200000010ff */
[-C--:B------:R-:W-:Y:S01]  /*4670*/  FMUL R28, R28, R23.reuse ;  /* 0x000000171c1c7220 */ /* 0x080fe20000400000 */
[----:B0-----:R-:W-:Y:S01]  /*4680*/  LOP3.LUT R45, R43, 0x2, RZ, 0xfc, !PT ;  /* 0x000000022b2d7812 */ /* 0x001fe200078efcff */
[--C-:B------:R-:W-:Y:S01]  /*4690*/  IMAD.X R11, R41, 0x1, R7.reuse, P1 ;  /* 0x00000001290b7824 */ /* 0x100fe200008e0607 */
[----:B------:R-:W-:Y:S01]  /*46a0*/  ISETP.GT.AND P1, PT, R3, 0x1, P3 ;  /* 0x000000010300780c */ /* 0x000fe20001f24270 */
[-C--:B------:R-:W-:Y:S01]  /*46b0*/  FMUL R29, R29, R23.reuse ;  /* 0x000000171d1d7220 */ /* 0x080fe20000400000 */
[----:B------:R-:W-:Y:S01]  /*46c0*/  IADD3 R12, P4, R45, R6, RZ ;  /* 0x000000062d0c7210 */ /* 0x000fe20007f9e0ff */
[-C--:B------:R-:W-:Y:S01]  /*46d0*/  FMUL R30, R30, R23.reuse ;  /* 0x000000171e1e7220 */ /* 0x080fe20000400000 */
[----:B------:R-:W-:Y:S01]  /*46e0*/  @P0 STG.E.U16 desc[UR36][R10.64], R32 ;  /* 0x000000200a000986 */ /* 0x000fe2000c101524 */
[----:B------:R-:W-:Y:S01]  /*46f0*/  ISETP.GT.AND P0, PT, R3, RZ, P2 ;  /* 0x000000ff0300720c */ /* 0x000fe20001704270 */
[----:B------:R-:W-:Y:S01]  /*4700*/  FMUL R31, R31, R23 ;  /* 0x000000171f1f7220 */ /* 0x000fe20000400000 */
[----:B------:R-:W-:Y:S01]  /*4710*/  IMAD.X R13, R41, 0x1, R7, P4 ;  /* 0x00000001290d7824 */ /* 0x000fe200020e0607 */
[----:B------:R-:W-:-:S02]  /*4720*/  IADD3 R14, P4, R43, R8, RZ ;  /* 0x000000082b0e7210 */ /* 0x000fc40007f9e0ff */
[----:B------:R-:W-:Y:S02]  /*4730*/  IADD3 R20, P5, R45, R8, RZ ;  /* 0x000000082d147210 */ /* 0x000fe40007fbe0ff */
[----:B------:R-:W-:Y:S01]  /*4740*/  F2FP.BF16.F32.PACK_AB R35, RZ, R35 ;  /* 0x00000023ff23723e */ /* 0x000fe200000010ff */
[--C-:B------:R-:W-:Y:S01]  /*4750*/  IMAD.X R15, R41, 0x1, R9.reuse, P4 ;  /* 0x00000001290f7824 */ /* 0x100fe200020e0609 */
[----:B------:R-:W-:Y:S01]  /*4760*/  ISETP.GT.AND P4, PT, R3, 0x1, P2 ;  /* 0x000000010300780c */ /* 0x000fe20001784270 */
[----:B------:R-:W-:Y:S01]  /*4770*/  IMAD.X R21, R41, 0x1, R9, P5 ;  /* 0x0000000129157824 */ /* 0x000fe200028e0609 */
[----:B------:R0:W-:Y:S01]  /*4780*/  @P1 STG.E.U16 desc[UR36][R12.64], R33 ;  /* 0x000000210c001986 */ /* 0x0001e2000c101524 */
[C---:B------:R-:W-:Y:S02]  /*4790*/  ISETP.GT.AND P1, PT, R4.reuse, 0x100, PT ;  /* 0x000001000400780c */ /* 0x040fe40003f24270 */
[----:B------:R-:W-:Y:S01]  /*47a0*/  F2FP.BF16.F32.PACK_AB R36, RZ, R36 ;  /* 0x00000024ff24723e */ /* 0x000fe200000010ff */
[----:B------:R-:W-:Y:S01]  /*47b0*/  @P0 STG.E.U16 desc[UR36][R14.64], R34 ;  /* 0x000000220e000986 */ /* 0x000fe2000c101524 */
[----:B------:R-:W-:-:S02]  /*47c0*/  ISETP.GT.AND P0, PT, R4, 0x108, PT ;  /* 0x000001080400780c */ /* 0x000fc40003f04270 */
[----:B------:R-:W-:Y:S02]  /*47d0*/  F2FP.BF16.F32.PACK_AB R37, RZ, R37 ;  /* 0x00000025ff25723e */ /* 0x000fe400000010ff */
[----:B------:R-:W-:Y:S02]  /*47e0*/  F2FP.BF16.F32.PACK_AB R38, RZ, R38 ;  /* 0x00000026ff26723e */ /* 0x000fe400000010ff */
[----:B------:R1:W-:Y:S01]  /*47f0*/  @P4 STG.E.U16 desc[UR36][R20.64], R35 ;  /* 0x0000002314004986 */ /* 0x0003e2000c101524 */
[----:B0-----:R-:W-:Y:S02]  /*4800*/  LOP3.LUT R33, R43, 0x10, RZ, 0xfc, !PT ;  /* 0x000000102b217812 */ /* 0x001fe400078efcff */
[----:B------:R-:W-:Y:S02]  /*4810*/  ISETP.GT.AND P4, PT, R3, 0x8, P3 ;  /* 0x000000080300780c */ /* 0x000fe40001f84270 */
[----:B------:R-:W-:Y:S02]  /*4820*/  IADD3 R4, P5, R33, R6, RZ ;  /* 0x0000000621047210 */ /* 0x000fe40007fbe0ff */
[----:B------:R-:W-:-:S02]  /*4830*/  ISETP.GT.AND P3, PT, R3, 0x9, P3 ;  /* 0x000000090300780c */ /* 0x000fc40001f64270 */
[----:B------:R-:W-:Y:S01]  /*4840*/  F2FP.BF16.F32.PACK_AB R39, RZ, R39 ;  /* 0x00000027ff27723e */ /* 0x000fe200000010ff */
[----:B------:R-:W-:Y:S01]  /*4850*/  IMAD.X R5, R41, 0x1, R7, P5 ;  /* 0x0000000129057824 */ /* 0x000fe200028e0607 */
[----:B------:R-:W-:Y:S02]  /*4860*/  ISETP.GT.AND P5, PT, R3, 0x8, P2 ;  /* 0x000000080300780c */ /* 0x000fe400017a4270 */
[----:B-1----:R-:W-:Y:S02]  /*4870*/  LOP3.LUT R35, R43, 0x12, RZ, 0xfc, !PT ;  /* 0x000000122b237812 */ /* 0x002fe400078efcff */
[----:B------:R-:W-:Y:S01]  /*4880*/  ISETP.GT.AND P2, PT, R3, 0x9, P2 ;  /* 0x000000090300780c */ /* 0x000fe20001744270 */
[----:B------:R0:W-:Y:S01]  /*4890*/  @P4 STG.E.U16 desc[UR36][R4.64], R36 ;  /* 0x0000002404004986 */ /* 0x0001e2000c101524 */
[----:B------:R-:W-:Y:S02]  /*48a0*/  IADD3 R6, P4, R35, R6, RZ ;  /* 0x0000000623067210 */ /* 0x000fe40007f9e0ff */
[----:B------:R-:W-:-:S02]  /*48b0*/  F2FP.BF16.F32.PACK_AB R24, RZ, R24 ;  /* 0x00000018ff18723e */ /* 0x000fc400000010ff */
[----:B------:R-:W-:Y:S01]  /*48c0*/  F2FP.BF16.F32.PACK_AB R25, RZ, R25 ;  /* 0x00000019ff19723e */ /* 0x000fe200000010ff */
[----:B------:R-:W-:Y:S01]  /*48d0*/  IMAD.X R7, R41, 0x1, R7, P4 ;  /* 0x0000000129077824 */ /* 0x000fe200020e0607 */
[----:B------:R-:W-:Y:S02]  /*48e0*/  IADD3 R12, P4, R33, R8, RZ ;  /* 0x00000008210c7210 */ /* 0x000fe40007f9e0ff */
[----:B------:R-:W-:Y:S02]  /*48f0*/  F2FP.BF16.F32.PACK_AB R26, RZ, R26 ;  /* 0x0000001aff1a723e */ /* 0x000fe400000010ff */
[----:B------:R1:W-:Y:S01]  /*4900*/  @P3 STG.E.U16 desc[UR36][R6.64], R37 ;  /* 0x0000002506003986 */ /* 0x0003e2000c101524 */
[----:B------:R-:W-:Y:S01]  /*4910*/  IMAD.X R13, R41, 0x1, R9, P4 ;  /* 0x00000001290d7824 */ /* 0x000fe200020e0609 */
[----:B0-----:R-:W-:Y:S02]  /*4920*/  IADD3 R4, P4, R35, R8, RZ ;  /* 0x0000000823047210 */ /* 0x001fe40007f9e0ff */
[----:B------:R-:W-:-:S02]  /*4930*/  ISETP.GT.AND P3, PT, R3, 0x1, P1 ;  /* 0x000000010300780c */ /* 0x000fc40000f64270 */
[----:B------:R-:W-:Y:S01]  /*4940*/  @P5 STG.E.U16 desc[UR36][R12.64], R38 ;  /* 0x000000260c005986 */ /* 0x000fe2000c101524 */
[----:B------:R-:W-:Y:S01]  /*4950*/  IMAD.X R5, R41, 0x1, R9, P4 ;  /* 0x0000000129057824 */ /* 0x000fe200020e0609 */
[-C--:B------:R-:W-:Y:S02]  /*4960*/  IADD3 R8, P5, R43, R10.reuse, RZ ;  /* 0x0000000a2b087210 */ /* 0x080fe40007fbe0ff */
[----:B------:R-:W-:Y:S02]  /*4970*/  IADD3 R20, P4, R45, R10, RZ ;  /* 0x0000000a2d147210 */ /* 0x000fe40007f9e0ff */
[----:B------:R0:W-:Y:S01]  /*4980*/  @P2 STG.E.U16 desc[UR36][R4.64], R39 ;  /* 0x0000002704002986 */ /* 0x0001e2000c101524 */
[----:B------:R-:W-:Y:S01]  /*4990*/  ISETP.GT.AND P2, PT, R3, RZ, P1 ;  /* 0x000000ff0300720c */ /* 0x000fe20000f44270 */
[--C-:B------:R-:W-:Y:S01]  /*49a0*/  IMAD.X R9, R41, 0x1, R11.reuse, P5 ;  /* 0x0000000129097824 */ /* 0x100fe200028e060b */
[----:B------:R-:W-:Y:S01]  /*49b0*/  ISETP.GT.AND P5, PT, R3, RZ, P0 ;  /* 0x000000ff0300720c */ /* 0x000fe200007a4270 */
[----:B------:R-:W-:Y:S01]  /*49c0*/  IMAD.X R21, R41, 0x1, R11, P4 ;  /* 0x0000000129157824 */ /* 0x000fe200020e060b */
[----:B-1----:R-:W-:-:S02]  /*49d0*/  PRMT R7, R24, 0x7610, R7 ;  /* 0x0000761018077816 */ /* 0x002fc40000000007 */
[----:B------:R-:W-:Y:S02]  /*49e0*/  F2FP.BF16.F32.PACK_AB R27, RZ, R27 ;  /* 0x0000001bff1b723e */ /* 0x000fe400000010ff */
[----:B------:R-:W-:Y:S02]  /*49f0*/  F2FP.BF16.F32.PACK_AB R28, RZ, R28 ;  /* 0x0000001cff1c723e */ /* 0x000fe400000010ff */
[----:B------:R-:W-:Y:S02]  /*4a00*/  F2FP.BF16.F32.PACK_AB R29, RZ, R29 ;  /* 0x0000001dff1d723e */ /* 0x000fe400000010ff */
[----:B0-----:R-:W-:Y:S01]  /*4a10*/  IADD3 R4, P4, R43, R14, RZ ;  /* 0x0000000e2b047210 */ /* 0x001fe20007f9e0ff */
[----:B------:R0:W-:Y:S01]  /*4a20*/  @P2 STG.E.U16 desc[UR36][R8.64], R7 ;  /* 0x0000000708002986 */ /* 0x0001e2000c101524 */
[----:B------:R-:W-:Y:S02]  /*4a30*/  IADD3 R12, P2, R33, R10, RZ ;  /* 0x0000000a210c7210 */ /* 0x000fe40007f5e0ff */
[----:B------:R-:W-:Y:S01]  /*4a40*/  F2FP.BF16.F32.PACK_AB R30, RZ, R30 ;  /* 0x0000001eff1e723e */ /* 0x000fe200000010ff */
[----:B------:R-:W-:Y:S01]  /*4a50*/  IMAD.X R5, R41, 0x1, R15, P4 ;  /* 0x0000000129057824 */ /* 0x000fe200020e060f */
[----:B------:R1:W-:Y:S01]  /*4a60*/  @P3 STG.E.U16 desc[UR36][R20.64], R25 ;  /* 0x0000001914003986 */ /* 0x0003e2000c101524 */
[----:B------:R-:W-:Y:S01]  /*4a70*/  IADD3 R10, P3, R35, R10, RZ ;  /* 0x0000000a230a7210 */ /* 0x000fe20007f7e0ff */
[--C-:B------:R-:W-:Y:S01]  /*4a80*/  IMAD.X R13, R41, 0x1, R11.reuse, P2 ;  /* 0x00000001290d7824 */ /* 0x100fe200010e060b */
[----:B------:R-:W-:Y:S01]  /*4a90*/  ISETP.GT.AND P4, PT, R3, 0x1, P0 ;  /* 0x000000010300780c */ /* 0x000fe20000784270 */
[----:B------:R2:W-:Y:S01]  /*4aa0*/  @P5 STG.E.U16 desc[UR36][R4.64], R26 ;  /* 0x0000001a04005986 */ /* 0x0005e2000c101524 */
[----:B------:R-:W-:Y:S01]  /*4ab0*/  IADD3 R6, P5, R45, R14, RZ ;  /* 0x0000000e2d067210 */ /* 0x000fe20007fbe0ff */
[----:B------:R-:W-:Y:S01]  /*4ac0*/  IMAD.X R11, R41, 0x1, R11, P3 ;  /* 0x00000001290b7824 */ /* 0x000fe200018e060b */
[----:B------:R-:W-:-:S02]  /*4ad0*/  ISETP.GT.AND P3, PT, R3, 0x8, P1 ;  /* 0x000000080300780c */ /* 0x000fc40000f64270 */
[----:B------:R-:W-:Y:S01]  /*4ae0*/  ISETP.GT.AND P1, PT, R3, 0x9, P1 ;  /* 0x000000090300780c */ /* 0x000fe20000f24270 */
[--C-:B0-----:R-:W-:Y:S01]  /*4af0*/  IMAD.X R7, R41, 0x1, R15.reuse, P5 ;  /* 0x0000000129077824 */ /* 0x101fe200028e060f */
[-C--:B------:R-:W-:Y:S02]  /*4b00*/  IADD3 R24, P5, R33, R14.reuse, RZ ;  /* 0x0000000e21187210 */ /* 0x080fe40007fbe0ff */
[----:B------:R-:W-:Y:S02]  /*4b10*/  IADD3 R14, P2, R35, R14, RZ ;  /* 0x0000000e230e7210 */ /* 0x000fe40007f5e0ff */
[----:B------:R-:W-:Y:S01]  /*4b20*/  F2FP.BF16.F32.PACK_AB R31, RZ, R31 ;  /* 0x0000001fff1f723e */ /* 0x000fe200000010ff */
[--C-:B-1----:R-:W-:Y:S01]  /*4b30*/  IMAD.X R25, R41, 0x1, R15.reuse, P5 ;  /* 0x0000000129197824 */ /* 0x102fe200028e060f */
[----:B------:R-:W-:Y:S01]  /*4b40*/  ISETP.GT.AND P5, PT, R3, 0x8, P0 ;  /* 0x000000080300780c */ /* 0x000fe200007a4270 */
[----:B------:R-:W-:Y:S01]  /*4b50*/  IMAD.X R15, R41, 0x1, R15, P2 ;  /* 0x00000001290f7824 */ /* 0x000fe200010e060f */
[----:B------:R-:W-:Y:S01]  /*4b60*/  ISETP.GT.AND P0, PT, R3, 0x9, P0 ;  /* 0x000000090300780c */ /* 0x000fe20000704270 */
[----:B------:R2:W-:Y:S04]  /*4b70*/  @P4 STG.E.U16 desc[UR36][R6.64], R27 ;  /* 0x0000001b06004986 */ /* 0x0005e8000c101524 */
[----:B------:R2:W-:Y:S04]  /*4b80*/  @P3 STG.E.U16 desc[UR36][R12.64], R28 ;  /* 0x0000001c0c003986 */ /* 0x0005e8000c101524 */
[----:B------:R2:W-:Y:S04]  /*4b90*/  @P1 STG.E.U16 desc[UR36][R10.64], R29 ;  /* 0x0000001d0a001986 */ /* 0x0005e8000c101524 */
[----:B------:R2:W-:Y:S04]  /*4ba0*/  @P5 STG.E.U16 desc[UR36][R24.64], R30 ;  /* 0x0000001e18005986 */ /* 0x0005e8000c101524 */
[----:B------:R2:W-:Y:S02]  /*4bb0*/  @P0 STG.E.U16 desc[UR36][R14.64], R31 ;  /* 0x0000001f0e000986 */ /* 0x0005e4000c101524 */
.L_x_66:
[----:B------:R-:W-:Y:S05]  /*4bc0*/  BSYNC B0 ;  /* 0x0000000000007941 */ /* 0x000fea0003800000 */
.L_x_28:
[----:B------:R-:W-:Y:S01]  /*4bd0*/  ULDC UR4, c[0x0][0xc] ;  /* 0x0000030000047ab9 */ /* 0x000fe20000000800 */
[----:B------:R-:W-:Y:S01]  /*4be0*/  ULDC UR5, c[0x0][0x10] ;  /* 0x0000040000057ab9 */ /* 0x000fe20000000800 */
[----:B------:R-:W3:Y:S01]  /*4bf0*/  LDC R3, c[0x0][0x14] ;  /* 0x00000500ff037b82 */ /* 0x000ee20000000800 */
[----:B------:R-:W-:Y:S01]  /*4c00*/  UIMAD.WIDE.U32 UR4, UR4, UR5, URZ ;  /* 0x00000005040472a5 */ /* 0x000fe2000f8e003f */
[----:B------:R-:W-:Y:S02]  /*4c10*/  IMAD.MOV.U32 R51, RZ, RZ, -0x1 ;  /* 0xffffffffff337424 */ /* 0x000fe400078e00ff */
[----:B------:R-:W-:-:S03]  /*4c20*/  IMAD.MOV.U32 R49, RZ, RZ, -0x1 ;  /* 0xffffffffff317424 */ /* 0x000fc600078e00ff */
[----:B---3--:R-:W-:-:S04]  /*4c30*/  IMAD.WIDE.U32 R16, R3, UR4, R16 ;  /* 0x0000000403107c25 */ /* 0x008fc8000f8e0010 */
[----:B------:R-:W-:Y:S01]  /*4c40*/  IMAD R3, R3, UR5, RZ ;  /* 0x0000000503037c24 */ /* 0x000fe2000f8e02ff */
[----:B------:R-:W-:Y:S02]  /*4c50*/  ULDC.64 UR4, c[0x0][0x650] ;  /* 0x0001940000047ab9 */ /* 0x000fe40000000a00 */
[----:B------:R-:W-:Y:S01]  /*4c60*/  ISETP.GE.U32.AND P0, PT, R16, UR4, PT ;  /* 0x0000000410007c0c */ /* 0x000fe2000bf06070 */
[--C-:B------:R-:W-:Y:S01]  /*4c70*/  IMAD.IADD R17, R17, 0x1, R3.reuse ;  /* 0x0000000111117824 */ /* 0x100fe200078e0203 */
[----:B------:R-:W-:-:S04]  /*4c80*/  PRMT R3, RZ, 0x7610, R3 ;  /* 0x00007610ff037816 */ /* 0x000fc80000000003 */
[----:B------:R-:W-:-:S13]  /*4c90*/  ISETP.GE.U32.AND.EX P0, PT, R17, UR5, PT, P0 ;  /* 0x0000000511007c0c */ /* 0x000fda000bf06100 */
[----:B------:R-:W-:Y:S05]  /*4ca0*/  @P0 BRA `(.L_x_67) ;  /* 0x0000000400640947 */ /* 0x000fea0003800000 */
[----:B--2---:R-:W2:Y:S01]  /*4cb0*/  S2R R12, SR_CTAID.X ;  /* 0x00000000000c7919 */ /* 0x004ea20000002500 */
[----:B------:R-:W3:Y:S01]  /*4cc0*/  LDC.64 R10, c[0x0][0x628] ;  /* 0x00018a00ff0a7b82 */ /* 0x000ee20000000a00 */
[----:B------:R-:W-:Y:S01]  /*4cd0*/  ULDC UR4, c[0x0][0x150] ;  /* 0x0000540000047ab9 */ /* 0x000fe20000000800 */
[----:B------:R-:W-:Y:S01]  /*4ce0*/  IMAD.MOV.U32 R8, RZ, RZ, R16 ;  /* 0x000000ffff087224 */ /* 0x000fe200078e0010 */
[----:B------:R-:W4:Y:S01]  /*4cf0*/  S2R R24, SR_CTAID.Y ;  /* 0x0000000000187919 */ /* 0x000f220000002600 */
[----:B------:R-:W-:-:S04]  /*4d00*/  IMAD.MOV.U32 R9, RZ, RZ, R17 ;  /* 0x000000ffff097224 */ /* 0x000fc800078e0011 */
[----:B------:R-:W0:Y:S08]  /*4d10*/  LDC R21, c[0x0][0x144] ;  /* 0x00005100ff157b82 */ /* 0x000e300000000800 */
[----:B------:R-:W0:Y:S08]  /*4d20*/  LDC R0, c[0x0][0x630] ;  /* 0x00018c00ff007b82 */ /* 0x000e300000000800 */
[----:B------:R-:W0:Y:S01]  /*4d30*/  LDC.64 R14, c[0x0][0x620] ;  /* 0x00018800ff0e7b82 */ /* 0x000e220000000a00 */
[----:B---3--:R-:W-:-:S04]  /*4d40*/  ISETP.NE.U32.AND P0, PT, R10, RZ, PT ;  /* 0x000000ff0a00720c */ /* 0x008fc80003f05070 */
[----:B------:R-:W-:Y:S02]  /*4d50*/  ISETP.NE.AND.EX P0, PT, R11, RZ, PT, P0 ;  /* 0x000000ff0b00720c */ /* 0x000fe40003f05300 */
[----:B--2---:R-:W-:-:S05]  /*4d60*/  I2FP.F32.U32 R3, R12 ;  /* 0x0000000c00037245 */ /* 0x004fca0000201000 */
[----:B------:R-:W-:-:S04]  /*4d70*/  FMUL R3, R3, UR4 ;  /* 0x0000000403037c20 */ /* 0x000fc80008400000 */
[----:B------:R2:W3:Y:S02]  /*4d80*/  F2I.U32.TRUNC.NTZ R20, R3 ;  /* 0x0000000300147305 */ /* 0x0004e4000020f000 */
[----:B----4-:R-:W-:Y:S05]  /*4d90*/  @!P0 BRA `(.L_x_68) ;  /* 0x0000000000288947 */ /* 0x010fea0003800000 */
[----:B--2---:R-:W2:Y:S02]  /*4da0*/  LDC R3, c[0x0][0x634] ;  /* 0x00018d00ff037b82 */ /* 0x004ea40000000800 */
[----:B--2---:R-:W-:-:S05]  /*4db0*/  IADD3 R3, P0, R16, R3, RZ ;  /* 0x0000000310037210 */ /* 0x004fca0007f1e0ff */
[----:B------:R-:W-:-:S04]  /*4dc0*/  IMAD.X R13, RZ, RZ, R17, P0 ;  /* 0x000000ffff0d7224 */ /* 0x000fc800000e0611 */
[----:B-1----:R-:W-:-:S04]  /*4dd0*/  IMAD.WIDE.U32 R4, R13, R10, RZ ;  /* 0x0000000a0d047225 */ /* 0x002fc800078e00ff */
[----:B0-----:R-:W-:-:S04]  /*4de0*/  IMAD.WIDE.U32 R6, P0, R3, R11, R4 ;  /* 0x0000000b03067225 */ /* 0x001fc80007800004 */
[----:B------:R-:W-:-:S04]  /*4df0*/  IMAD.WIDE.U32 R4, R3, R10, RZ ;  /* 0x0000000a03047225 */ /* 0x000fc800078e00ff */
[----:B------:R-:W-:Y:S01]  /*4e00*/  IMAD.X R9, RZ, RZ, RZ, P0 ;  /* 0x000000ffff097224 */ /* 0x000fe200000e06ff */
[----:B------:R-:W-:Y:S01]  /*4e10*/  IADD3 RZ, P0, R5, R6, RZ ;  /* 0x0000000605ff7210 */ /* 0x000fe20007f1e0ff */
[----:B------:R-:W-:-:S04]  /*4e20*/  IMAD.MOV.U32 R8, RZ, RZ, R7 ;  /* 0x000000ffff087224 */ /* 0x000fc800078e0007 */
[----:B------:R-:W-:-:S08]  /*4e30*/  IMAD.WIDE.U32.X R8, R13, R11, R8, P0 ;  /* 0x0000000b0d087225 */ /* 0x000fd000000e0408 */
.L_x_68:
[----:B------:R-:W4:Y:S01]  /*4e40*/  LDC.64 R28, c[0x0][0x640] ;  /* 0x00019000ff1c7b82 */ /* 0x000f220000000a00 */
[-CC-:B0-----:R-:W-:Y:S01]  /*4e50*/  SHF.R.U64 R49, R8, R0.reuse, R9.reuse ;  /* 0x0000000008317219 */ /* 0x181fe20000001209 */
[----:B---3--:R-:W-:Y:S01]  /*4e60*/  IMAD.MOV R20, RZ, RZ, -R20 ;  /* 0x000000ffff147224 */ /* 0x008fe200078e0a14 */
[----:B------:R-:W-:Y:S01]  /*4e70*/  SHF.R.U32.HI R0, RZ, R0, R9 ;  /* 0x00000000ff007219 */ /* 0x000fe20000011609 */
[----:B------:R-:W-:Y:S01]  /*4e80*/  ULDC UR4, c[0x0][0x154] ;  /* 0x0000550000047ab9 */ /* 0x000fe20000000800 */
[----:B--2---:R-:W-:Y:S01]  /*4e90*/  IADD3 R3, P0, RZ, -R49, RZ ;  /* 0x80000031ff037210 */ /* 0x004fe20007f1e0ff */
[----:B------:R-:W-:Y:S02]  /*4ea0*/  IMAD R21, R21, R20, R12 ;  /* 0x0000001415157224 */ /* 0x000fe400078e020c */
[----:B------:R-:W0:Y:S01]  /*4eb0*/  LDC R6, c[0x0][0x618] ;  /* 0x00018600ff067b82 */ /* 0x000e220000000800 */
[----:B------:R-:W-:Y:S02]  /*4ec0*/  IMAD.MOV.U32 R7, RZ, RZ, 0x1 ;  /* 0x00000001ff077424 */ /* 0x000fe400078e00ff */
[----:B-1----:R-:W-:-:S04]  /*4ed0*/  IMAD.X R5, RZ, RZ, ~R0, P0 ;  /* 0x000000ffff057224 */ /* 0x002fc800000e0e00 */
[-C--:B------:R-:W-:Y:S01]  /*4ee0*/  IMAD R0, R5, R14.reuse, RZ ;  /* 0x0000000e05007224 */ /* 0x080fe200078e02ff */
[----:B------:R-:W1:Y:S01]  /*4ef0*/  LDC R8, c[0x0][0x608] ;  /* 0x00018200ff087b82 */ /* 0x000e620000000800 */
[----:B------:R-:W-:-:S04]  /*4f00*/  IMAD.WIDE.U32 R4, R3, R14, R16 ;  /* 0x0000000e03047225 */ /* 0x000fc800078e0010 */
[----:B------:R-:W-:Y:S01]  /*4f10*/  IMAD R3, R3, R15, R0 ;  /* 0x0000000f03037224 */ /* 0x000fe200078e0200 */
[----:B------:R-:W-:Y:S02]  /*4f20*/  I2FP.F32.U32 R0, R24 ;  /* 0x0000001800007245 */ /* 0x000fe40000201000 */
[----:B------:R-:W2:Y:S01]  /*4f30*/  LDC R26, c[0x0][0x658] ;  /* 0x00019600ff1a7b82 */ /* 0x000ea20000000800 */
[----:B------:R-:W-:Y:S01]  /*4f40*/  IMAD.IADD R3, R5, 0x1, R3 ;  /* 0x0000000105037824 */ /* 0x000fe200078e0203 */
[----:B----4-:R-:W-:Y:S01]  /*4f50*/  ISETP.NE.U32.AND P0, PT, R28, RZ, PT ;  /* 0x000000ff1c00720c */ /* 0x010fe20003f05070 */
[----:B------:R-:W-:Y:S01]  /*4f60*/  FMUL R0, R0, UR4 ;  /* 0x0000000400007c20 */ /* 0x000fe20008400000 */
[----:B------:R-:W-:Y:S02]  /*4f70*/  IMAD.MOV.U32 R5, RZ, RZ, -0x1 ;  /* 0xffffffffff057424 */ /* 0x000fe400078e00ff */
[----:B------:R-:W-:Y:S01]  /*4f80*/  ISETP.NE.AND.EX P0, PT, R29, RZ, PT, P0 ;  /* 0x000000ff1d00720c */ /* 0x000fe20003f05300 */
[----:B------:R3:W4:Y:S01]  /*4f90*/  F2I.U32.TRUNC.NTZ R13, R0 ;  /* 0x00000000000d7305 */ /* 0x000722000020f000 */
[----:B------:R-:W3:Y:S01]  /*4fa0*/  LDC R15, c[0x0][0x148] ;  /* 0x00005200ff0f7b82 */ /* 0x000ee20000000800 */
[----:B0-----:R-:W-:-:S02]  /*4fb0*/  SHF.R.U64 R12, R4, R6, R3 ;  /* 0x00000006040c7219 */ /* 0x001fc40000001203 */
[----:B------:R-:W-:-:S05]  /*4fc0*/  SHF.R.U32.HI R3, RZ, R6, R3 ;  /* 0x00000006ff037219 */ /* 0x000fca0000011603 */
[----:B------:R-:W0:Y:S01]  /*4fd0*/  LDC R20, c[0x0][0x600] ;  /* 0x00018000ff147b82 */ /* 0x000e220000000800 */
[-CC-:B-1----:R-:W-:Y:S02]  /*4fe0*/  SHF.R.U64 R10, R12, R8.reuse, R3.reuse ;  /* 0x000000080c0a7219 */ /* 0x182fe40000001203 */
[----:B------:R-:W-:-:S05]  /*4ff0*/  SHF.R.U32.HI R3, RZ, R8, R3 ;  /* 0x00000008ff037219 */ /* 0x000fca0000011603 */
[----:B------:R-:W1:Y:S01]  /*5000*/  LDC R27, c[0x0][0x648] ;  /* 0x00019200ff1b7b82 */ /* 0x000e620000000800 */
[-C--:B--2---:R-:W-:Y:S02]  /*5010*/  SHF.L.U32 R4, R5, R26.reuse, RZ ;  /* 0x0000001a05047219 */ /* 0x084fe400000006ff */
[-CC-:B------:R-:W-:Y:S02]  /*5020*/  SHF.R.U64 R14, R10, R26.reuse, R3.reuse ;  /* 0x0000001a0a0e7219 */ /* 0x180fe40000001203 */
[----:B------:R-:W-:Y:S02]  /*5030*/  SHF.R.U32.HI R5, RZ, R26, R3 ;  /* 0x0000001aff057219 */ /* 0x000fe40000011603 */
[----:B------:R-:W-:Y:S01]  /*5040*/  LOP3.LUT R25, RZ, R4, RZ, 0x33, !PT ;  /* 0x00000004ff197212 */ /* 0x000fe200078e33ff */
[----:B------:R-:W2:Y:S01]  /*5050*/  LDC R30, c[0x0][0x638] ;  /* 0x00018e00ff1e7b82 */ /* 0x000ea20000000800 */
[----:B------:R-:W-:Y:S01]  /*5060*/  SHF.L.U32 R26, R7, R26, RZ ;  /* 0x0000001a071a7219 */ /* 0x000fe200000006ff */
[----:B------:R-:W-:-:S06]  /*5070*/  IMAD.MOV.U32 R4, RZ, RZ, R14 ;  /* 0x000000ffff047224 */ /* 0x000fcc00078e000e */
[----:B------:R-:W0:Y:S01]  /*5080*/  LDC R31, c[0x0][0x610] ;  /* 0x00018400ff1f7b82 */ /* 0x000e220000000800 */
[----:B----4-:R-:W-:Y:S05]  /*5090*/  @!P0 BRA `(.L_x_69) ;  /* 0x0000000000288947 */ /* 0x010fea0003800000 */
[----:B------:R-:W4:Y:S02]  /*50a0*/  LDC R3, c[0x0][0x64c] ;  /* 0x00019300ff037b82 */ /* 0x000f240000000800 */
[----:B----4-:R-:W-:-:S05]  /*50b0*/  IADD3 R3, P0, R14, R3, RZ ;  /* 0x000000030e037210 */ /* 0x010fca0007f1e0ff */
        /* <DEDUP_REMOVED lines=8> */
.L_x_69:
[----:B------:R-:W-:Y:S01]  /*5140*/  ISETP.NE.AND P0, PT, R2, 0x1, PT ;  /* 0x000000010200780c */ /* 0x000fe20003f05270 */
[----:B0-----:R-:W-:Y:S01]  /*5150*/  VIADD R7, R20, 0xffffffff ;  /* 0xffffffff14077836 */ /* 0x001fe20000000000 */
[----:B-1-3--:R-:W-:Y:S01]  /*5160*/  SHF.R.U64 R0, R4, R27, R5 ;  /* 0x0000001b04007219 */ /* 0x00afe20000001205 */
[----:B------:R-:W-:Y:S01]  /*5170*/  IMAD.MOV R13, RZ, RZ, -R13 ;  /* 0x000000ffff0d7224 */ /* 0x000fe200078e0a0d */
[----:B------:R-:W-:Y:S01]  /*5180*/  LOP3.LUT R5, R10, R25, RZ, 0xc0, !PT ;  /* 0x000000190a057212 */ /* 0x000fe200078ec0ff */
[----:B------:R-:W-:Y:S01]  /*5190*/  IMAD.MOV.U32 R4, RZ, RZ, 0x1 ;  /* 0x00000001ff047424 */ /* 0x000fe200078e00ff */
[----:B------:R-:W-:Y:S01]  /*51a0*/  LOP3.LUT R12, R12, R7, RZ, 0xc0, !PT ;  /* 0x000000070c0c7212 */ /* 0x000fe200078ec0ff */
[----:B------:R-:W-:Y:S02]  /*51b0*/  IMAD.MOV R3, RZ, RZ, -R0 ;  /* 0x000000ffff037224 */ /* 0x000fe400078e0a00 */
[----:B------:R-:W-:Y:S02]  /*51c0*/  IMAD R0, R26, R0, R5 ;  /* 0x000000001a007224 */ /* 0x000fe400078e0205 */
[----:B--2---:R-:W-:-:S02]  /*51d0*/  IMAD R3, R3, R30, R14 ;  /* 0x0000001e03037224 */ /* 0x004fc400078e020e */
[----:B------:R-:W-:Y:S02]  /*51e0*/  @P0 IMAD R21, R15, R13, R24 ;  /* 0x0000000d0f150224 */ /* 0x000fe400078e0218 */
[----:B------:R-:W-:Y:S01]  /*51f0*/  IMAD R5, R3, R20, R12 ;  /* 0x0000001403057224 */ /* 0x000fe200078e020c */
[----:B------:R-:W-:Y:S01]  /*5200*/  PRMT R3, R4, 0x7610, R3 ;  /* 0x0000761004037816 */ /* 0x000fe20000000003 */
[----:B------:R-:W-:-:S05]  /*5210*/  IMAD R0, R0, R31, R21 ;  /* 0x0000001f00007224 */ /* 0x000fca00078e0215 */
[----:B------:R-:W-:Y:S02]  /*5220*/  SEL R51, R5, R0, !P0 ;  /* 0x0000000005337207 */ /* 0x000fe40004000000 */
[----:B------:R-:W-:-:S07]  /*5230*/  SEL R0, R0, R5, !P0 ;  /* 0x0000000500007207 */ /* 0x000fce0004000000 */
.L_x_67:
[----:B------:R-:W-:Y:S01]  /*5240*/  LOP3.LUT P0, RZ, R3, 0xff, RZ, 0xc0, !PT ;  /* 0x000000ff03ff7812 */ /* 0x000fe2000780c0ff */
[----:B------:R-:W-:-:S12]  /*5250*/  IMAD.MOV.U32 R50, RZ, RZ, R0 ;  /* 0x000000ffff327224 */ /* 0x000fd800078e0000 */
[----:B------:R-:W-:Y:S05]  /*5260*/  @P0 BRA `(.L_x_70) ;  /* 0xffffffbc00200947 */ /* 0x000fea000383ffff */
[----:B------:R-:W-:Y:S05]  /*5270*/  EXIT ;  /* 0x000000000000794d */ /* 0x000fea0003800000 */
.L_x_3:
[----:B0-----:R-:W-:Y:S01]  /*5280*/  ULDC.64 UR4, c[0x0][0x650] ;  /* 0x0001940000047ab9 */ /* 0x001fe20000000a00 */
        /* <DEDUP_REMOVED lines=25> */
.L_x_72:
[--C-:B------:R-:W-:Y:S01]  /*5420*/  SHF.R.U64 R12, R10, R14, R11.reuse ;  /* 0x0000000e0a0c7219 */ /* 0x100fe2000000120b */
[----:B------:R-:W0:Y:S01]  /*5430*/  LDC R22, c[0x0][0x618] ;  /* 0x00018600ff167b82 */ /* 0x000e220000000800 */
[----:B------:R-:W-:Y:S01]  /*5440*/  I2FP.F32.U32 R6, R4 ;  /* 0x0000000400067245 */ /* 0x000fe20000201000 */
[----:B------:R-:W-:Y:S01]  /*5450*/  ULDC UR4, c[0x0][0x150] ;  /* 0x0000540000047ab9 */ /* 0x000fe20000000800 */
[----:B------:R-:W-:Y:S02]  /*5460*/  SHF.R.U32.HI R5, RZ, R14, R11 ;  /* 0x0000000eff057219 */ /* 0x000fe4000001160b */
[----:B------:R-:W-:Y:S01]  /*5470*/  IADD3 R9, P0, RZ, -R12, RZ ;  /* 0x8000000cff097210 */ /* 0x000fe20007f1e0ff */
[----:B------:R-:W-:Y:S01]  /*5480*/  FMUL R11, R6, UR4 ;  /* 0x00000004060b7c20 */ /* 0x000fe20008400000 */
[----:B------:R-:W-:Y:S01]  /*5490*/  ULDC UR4, c[0x0][0x154] ;  /* 0x0000550000047ab9 */ /* 0x000fe20000000800 */
[----:B------:R-:W1:Y:S02]  /*54a0*/  LDC.64 R24, c[0x0][0x640] ;  /* 0x00019000ff187b82 */ /* 0x000e640000000a00 */
[----:B------:R-:W-:-:S02]  /*54b0*/  IMAD.X R5, RZ, RZ, ~R5, P0 ;  /* 0x000000ffff057224 */ /* 0x000fc400000e0e05 */
[----:B------:R-:W2:Y:S01]  /*54c0*/  F2I.U32.TRUNC.NTZ R11, R11 ;  /* 0x0000000b000b7305 */ /* 0x000ea2000020f000 */
[----:B------:R-:W-:-:S03]  /*54d0*/  IMAD.WIDE.U32 R6, R9, R20, R16 ;  /* 0x0000001409067225 */ /* 0x000fc600078e0010 */
[----:B------:R-:W3:Y:S01]  /*54e0*/  LDC R13, c[0x0][0x144] ;  /* 0x00005100ff0d7b82 */ /* 0x000ee20000000800 */
[----:B------:R-:W-:-:S04]  /*54f0*/  IMAD R8, R5, R20, RZ ;  /* 0x0000001405087224 */ /* 0x000fc800078e02ff */
[----:B------:R-:W-:Y:S02]  /*5500*/  IMAD R5, R9, R21, R8 ;  /* 0x0000001509057224 */ /* 0x000fe400078e0208 */
[----:B------:R-:W-:Y:S01]  /*5510*/  IMAD.MOV.U32 R8, RZ, RZ, -0x1 ;  /* 0xffffffffff087424 */ /* 0x000fe200078e00ff */
[----:B------:R-:W4:Y:S01]  /*5520*/  LDC R14, c[0x0][0x608] ;  /* 0x00018200ff0e7b82 */ /* 0x000f220000000800 */
[----:B------:R-:W-:Y:S01]  /*5530*/  IMAD.IADD R5, R7, 0x1, R5 ;  /* 0x0000000107057824 */ /* 0x000fe200078e0205 */
[----:B------:R-:W-:-:S04]  /*5540*/  I2FP.F32.U32 R7, R3 ;  /* 0x0000000300077245 */ /* 0x000fc80000201000 */
[-C--:B0-----:R-:W-:Y:S01]  /*5550*/  SHF.R.U64 R10, R6, R22.reuse, R5 ;  /* 0x00000016060a7219 */ /* 0x081fe20000001205 */
[----:B--2---:R-:W-:Y:S01]  /*5560*/  IMAD.MOV R6, RZ, RZ, -R11 ;  /* 0x000000ffff067224 */ /* 0x004fe200078e0a0b */
[----:B------:R-:W0:Y:S01]  /*5570*/  LDC R9, c[0x0][0x658] ;  /* 0x00019600ff097b82 */ /* 0x000e220000000800 */
[----:B-1----:R-:W-:Y:S01]  /*5580*/  ISETP.NE.U32.AND P0, PT, R24, RZ, PT ;  /* 0x000000ff1800720c */ /* 0x002fe20003f05070 */
[----:B------:R-:W-:Y:S01]  /*5590*/  FMUL R7, R7, UR4 ;  /* 0x0000000407077c20 */ /* 0x000fe20008400000 */
[----:B------:R-:W-:Y:S02]  /*55a0*/  SHF.R.U32.HI R5, RZ, R22, R5 ;  /* 0x00000016ff057219 */ /* 0x000fe40000011605 */
[----:B------:R-:W-:-:S03]  /*55b0*/  ISETP.NE.AND.EX P0, PT, R25, RZ, PT, P0 ;  /* 0x000000ff1900720c */ /* 0x000fc60003f05300 */
[----:B------:R-:W1:Y:S01]  /*55c0*/  LDC R20, c[0x0][0x148] ;  /* 0x00005200ff147b82 */ /* 0x000e620000000800 */
[----:B---3--:R-:W-:Y:S02]  /*55d0*/  IMAD R23, R13, R6, R4 ;  /* 0x000000060d177224 */ /* 0x008fe400078e0204 */
[----:B------:R-:W-:-:S05]  /*55e0*/  IMAD.MOV.U32 R6, RZ, RZ, 0x1 ;  /* 0x00000001ff067424 */ /* 0x000fca00078e00ff */
[----:B------:R-:W2:Y:S01]  /*55f0*/  LDC R21, c[0x0][0x600] ;  /* 0x00018000ff157b82 */ /* 0x000ea20000000800 */
[-CC-:B----4-:R-:W-:Y:S02]  /*5600*/  SHF.R.U64 R13, R10, R14.reuse, R5.reuse ;  /* 0x0000000e0a0d7219 */ /* 0x190fe40000001205 */
[----:B------:R-:W-:Y:S02]  /*5610*/  SHF.R.U32.HI R4, RZ, R14, R5 ;  /* 0x0000000eff047219 */ /* 0x000fe40000011605 */
[----:B------:R3:W4:Y:S03]  /*5620*/  F2I.U32.TRUNC.NTZ R14, R7 ;  /* 0x00000007000e7305 */ /* 0x000726000020f000 */
[----:B------:R-:W1:Y:S01]  /*5630*/  LDC R26, c[0x0][0x648] ;  /* 0x00019200ff1a7b82 */ /* 0x000e620000000800 */
[-C--:B0-----:R-:W-:Y:S02]  /*5640*/  SHF.R.U64 R15, R13, R9.reuse, R4 ;  /* 0x000000090d0f7219 */ /* 0x081fe40000001204 */
[----:B------:R-:W-:-:S02]  /*5650*/  SHF.L.U32 R8, R8, R9, RZ ;  /* 0x0000000908087219 */ /* 0x000fc400000006ff */
[-C--:B------:R-:W-:Y:S01]  /*5660*/  SHF.R.U32.HI R5, RZ, R9.reuse, R4 ;  /* 0x00000009ff057219 */ /* 0x080fe20000011604 */
[----:B------:R-:W-:Y:S01]  /*5670*/  IMAD.MOV.U32 R4, RZ, RZ, R15 ;  /* 0x000000ffff047224 */ /* 0x000fe200078e000f */
[----:B------:R-:W-:Y:S01]  /*5680*/  SHF.L.U32 R22, R6, R9, RZ ;  /* 0x0000000906167219 */ /* 0x000fe200000006ff */
[----:B------:R-:W0:Y:S01]  /*5690*/  LDC R27, c[0x0][0x638] ;  /* 0x00018e00ff1b7b82 */ /* 0x000e220000000800 */
[----:B------:R-:W-:-:S07]  /*56a0*/  LOP3.LUT R28, RZ, R8, RZ, 0x33, !PT ;  /* 0x00000008ff1c7212 */ /* 0x000fce00078e33ff */
        /* <DEDUP_REMOVED lines=12> */
.L_x_73:
[----:B------:R-:W-:Y:S01]  /*5770*/  ISETP.NE.AND P0, PT, R2, 0x1, PT ;  /* 0x000000010200780c */ /* 0x000fe20003f05270 */
[----:B--2---:R-:W-:Y:S01]  /*5780*/  VIADD R7, R21, 0xffffffff ;  /* 0xffffffff15077836 */ /* 0x004fe20000000000 */
[----:B-1----:R-:W-:Y:S01]  /*5790*/  SHF.R.U64 R5, R4, R26, R5 ;  /* 0x0000001a04057219 */ /* 0x002fe20000001205 */
[----:B------:R-:W-:Y:S01]  /*57a0*/  IMAD.MOV R14, RZ, RZ, -R14 ;  /* 0x000000ffff0e7224 */ /* 0x000fe200078e0a0e */
[----:B------:R-:W-:Y:S01]  /*57b0*/  LOP3.LUT R4, R13, R28, RZ, 0xc0, !PT ;  /* 0x0000001c0d047212 */ /* 0x000fe200078ec0ff */
[----:B------:R-:W-:Y:S01]  /*57c0*/  IMAD.MOV.U32 R8, RZ, RZ, R12 ;  /* 0x000000ffff087224 */ /* 0x000fe200078e000c */
[----:B------:R-:W-:Y:S01]  /*57d0*/  LOP3.LUT R10, R10, R7, RZ, 0xc0, !PT ;  /* 0x000000070a0a7212 */ /* 0x000fe200078ec0ff */
[----:B------:R-:W-:Y:S02]  /*57e0*/  IMAD.MOV R6, RZ, RZ, -R5 ;  /* 0x000000ffff067224 */ /* 0x000fe400078e0a05 */
[----:B------:R-:W-:-:S04]  /*57f0*/  IMAD R4, R22, R5, R4 ;  /* 0x0000000516047224 */ /* 0x000fc800078e0204 */
[----:B------:R-:W-:Y:S02]  /*5800*/  @P0 IMAD R23, R20, R14, R3 ;  /* 0x0000000e14170224 */ /* 0x000fe400078e0203 */
[----:B0-----:R-:W-:Y:S02]  /*5810*/  IMAD R3, R6, R27, R15 ;  /* 0x0000001b06037224 */ /* 0x001fe400078e020f */
[----:B------:R-:W-:Y:S02]  /*5820*/  IMAD R7, R4, R29, R23 ;  /* 0x0000001d04077224 */ /* 0x000fe400078e0217 */
[----:B------:R-:W-:Y:S02]  /*5830*/  IMAD R4, R3, R21, R10 ;  /* 0x0000001503047224 */ /* 0x000fe400078e020a */
[----:B------:R-:W-:-:S03]  /*5840*/  IMAD.MOV.U32 R6, RZ, RZ, 0x1 ;  /* 0x00000001ff067424 */ /* 0x000fc600078e00ff */
[----:B------:R-:W-:Y:S02]  /*5850*/  SEL R9, R4, R7, !P0 ;  /* 0x0000000704097207 */ /* 0x000fe40004000000 */
[----:B------:R-:W-:-:S07]  /*5860*/  SEL R7, R7, R4, !P0 ;  /* 0x0000000407077207 */ /* 0x000fce0004000000 */
.L_x_71:
[----:B------:R-:W-:-:S08]  /*5870*/  NOP ;  /* 0x0000000000007918 */ /* 0x000fd00000000000 */
[----:B------:R-:W0:-:S00]  /*5880*/  USETMAXREG.DEALLOC.CTAPOOL 0x28 ;  /* 0x00000028000079c8 */ /* 0x000e0000080e0500 */
[----:B0-----:R-:W-:-:S13]  /*5890*/  ISETP.NE.AND P0, PT, R0, RZ, PT ;  /* 0x000000ff0000720c */ /* 0x001fda0003f05270 */
[----:B------:R-:W-:Y:S05]  /*58a0*/  @P0 EXIT ;  /* 0x000000000000094d */ /* 0x000fea0003800000 */
[----:B------:R-:W-:Y:S01]  /*58b0*/  LOP3.LUT P0, RZ, R6, 0xff, RZ, 0xc0, !PT ;  /* 0x000000ff06ff7812 */ /* 0x000fe2000780c0ff */
[----:B------:R-:W-:Y:S02]  /*58c0*/  IMAD.MOV.U32 R3, RZ, RZ, 0x1 ;  /* 0x00000001ff037424 */ /* 0x000fe400078e00ff */
[----:B------:R-:W-:-:S10]  /*58d0*/  IMAD.MOV.U32 R0, RZ, RZ, RZ ;  /* 0x000000ffff007224 */ /* 0x000fd400078e00ff */
[----:B------:R-:W-:Y:S05]  /*58e0*/  @!P0 BRA `(.L_x_74) ;  /* 0x0000000c00648947 */ /* 0x000fea0003800000 */
[----:B------:R-:W0:Y:S01]  /*58f0*/  LDC R0, c[0x0][0x28c] ;  /* 0x0000a300ff007b82 */ /* 0x000e220000000800 */
[----:B------:R-:W-:Y:S01]  /*5900*/  ULDC UR5, c[0x0][0x658] ;  /* 0x0001960000057ab9 */ /* 0x000fe20000000800 */
[----:B------:R-:W-:Y:S01]  /*5910*/  UMOV UR7, 0xffffffff ;  /* 0xffffffff00077882 */ /* 0x000fe20000000000 */
[----:B------:R-:W-:Y:S01]  /*5920*/  ULDC UR6, c[0x0][0xc] ;  /* 0x0000030000067ab9 */ /* 0x000fe20000000800 */
[----:B------:R-:W-:Y:S01]  /*5930*/  USHF.L.U32 UR9, UR7, UR5, URZ ;  /* 0x0000000507097299 */ /* 0x000fe2000800063f */
[C---:B------:R-:W-:Y:S01]  /*5940*/  LOP3.LUT P2, RZ, R18.reuse, 0x7f, RZ, 0xc0, !PT ;  /* 0x0000007f12ff7812 */ /* 0x040fe2000784c0ff */
[----:B------:R-:W-:Y:S01]  /*5950*/  UMOV UR8, 0x1 ;  /* 0x0000000100087882 */ /* 0x000fe20000000000 */
[----:B------:R-:W-:Y:S01]  /*5960*/  ULDC UR7, c[0x0][0x10] ;  /* 0x0000040000077ab9 */ /* 0x000fe20000000800 */
[----:B------:R-:W-:Y:S01]  /*5970*/  LOP3.LUT P0, RZ, R18, 0x1f, RZ, 0xc0, !PT ;  /* 0x0000001f12ff7812 */ /* 0x000fe2000780c0ff */
[----:B------:R-:W-:Y:S01]  /*5980*/  UIMAD.WIDE.U32 UR6, UR6, UR7, URZ ;  /* 0x00000007060672a5 */ /* 0x000fe2000f8e003f */
[----:B------:R-:W-:Y:S01]  /*5990*/  BSSY B0, `(.L_x_74) ;  /* 0x00000ce000007945 */ /* 0x000fe20003800000 */
[----:B------:R-:W-:Y:S01]  /*59a0*/  USHF.L.U32 UR5, UR8, UR5, URZ ;  /* 0x0000000508057299 */ /* 0x000fe2000800063f */
[----:B------:R-:W-:Y:S01]  /*59b0*/  IMAD.MOV.U32 R11, RZ, RZ, 0x1 ;  /* 0x00000001ff0b7424 */ /* 0x000fe200078e00ff */
[----:B------:R-:W-:Y:S01]  /*59c0*/  LOP3.LUT R18, R19, 0x2, RZ, 0xfc, !PT ;  /* 0x0000000213127812 */ /* 0x000fe200078efcff */
[----:B------:R-:W-:Y:S01]  /*59d0*/  ULDC UR8, c[0x0][0x14] ;  /* 0x0000050000087ab9 */ /* 0x000fe20000000800 */
[----:B------:R-:W-:Y:S01]  /*59e0*/  PLOP3.LUT P0, PT, P0, P2, PT, 0x8a, 0x0 ;  /* 0x000000000000781c */ /* 0x000fe20000705172 */
[----:B------:R-:W-:-:S02]  /*59f0*/  UIMAD.WIDE.U32 UR30, UR6, UR8, URZ ;  /* 0x00000008061e72a5 */ /* 0x000fc4000f8e003f */
[----:B------:R-:W-:Y:S01]  /*5a00*/  UIMAD UR7, UR7, UR8, URZ ;  /* 0x00000008070772a4 */ /* 0x000fe2000f8e023f */
[----:B------:R-:W-:Y:S01]  /*5a10*/  ULDC UR4, c[0x0][0x600] ;  /* 0x0001800000047ab9 */ /* 0x000fe20000000800 */
[----:B------:R-:W-:Y:S02]  /*5a20*/  ULOP3.LUT UR6, URZ, UR9, URZ, 0x33, !UPT ;  /* 0x000000093f067292 */ /* 0x000fe4000f8e333f */
[----:B------:R-:W-:Y:S01]  /*5a30*/  UIADD3 UR4, UR4, -0x1, URZ ;  /* 0xffffffff04047890 */ /* 0x000fe2000fffe03f */
[----:B0-----:R-:W-:Y:S01]  /*5a40*/  VIADD R0, R0, 0x7f ;  /* 0x0000007f00007836 */ /* 0x001fe20000000000 */
[----:B------:R-:W-:Y:S01]  /*5a50*/  UIADD3 UR7, UR31, UR7, URZ ;  /* 0x000000071f077290 */ /* 0x000fe2000fffe03f */
[----:B------:R-:W-:-:S03]  /*5a60*/  ULDC.64 UR38, c[0x0][0x198] ;  /* 0x0000660000267ab9 */ /* 0x000fc60000000a00 */
[----:B------:R-:W-:-:S04]  /*5a70*/  SHF.R.S32.HI R3, RZ, 0x1f, R0 ;  /* 0x0000001fff037819 */ /* 0x000fc80000011400 */
[----:B------:R-:W-:Y:S01]  /*5a80*/  LEA.HI R3, R3, R0, RZ, 0x7 ;  /* 0x0000000003037211 */ /* 0x000fe200078f38ff */
[----:B------:R-:W-:-:S03]  /*5a90*/  IMAD.MOV.U32 R0, RZ, RZ, RZ ;  /* 0x000000ffff007224 */ /* 0x000fc600078e00ff */
[----:B------:R-:W-:Y:S01]  /*5aa0*/  SHF.R.S32.HI R13, RZ, 0x7, R3 ;  /* 0x00000007ff0d7819 */ /* 0x000fe20000011403 */
[----:B------:R-:W-:-:S04]  /*5ab0*/  IMAD.MOV.U32 R3, RZ, RZ, 0x1 ;  /* 0x00000001ff037424 */ /* 0x000fc800078e00ff */
[----:B------:R-:W-:-:S07]  /*5ac0*/  VIADD R10, R13, 0x1 ;  /* 0x000000010d0a7836 */ /* 0x000fce0000000000 */
.L_x_86:
[----:B------:R-:W-:-:S03]  /*5ad0*/  UMOV UR8, 0xffffffff ;  /* 0xffffffff00087882 */ /* 0x000fc60000000000 */
[----:B------:R-:W-:Y:S05]  /*5ae0*/  BRA.DIV UR8, `(.L_x_75) ;  /* 0x0000000e08887947 */ /* 0x000fea000b800000 */
[----:B------:R-:W-:-:S13]  /*5af0*/  ELECT P6, URZ, PT ;  /* 0x00000000003f782f */ /* 0x000fda00038c0000 */
.L_x_95:
[----:B------:R-:W0:Y:S01]  /*5b00*/  LDC R4, c[0x0][0x28c] ;  /* 0x0000a300ff047b82 */ /* 0x000e220000000800 */
[----:B------:R-:W-:Y:S01]  /*5b10*/  BSSY B1, `(.L_x_76) ;  /* 0x0000043000017945 */ /* 0x000fe20003800000 */
[----:B0-----:R-:W-:-:S13]  /*5b20*/  ISETP.LT.OR P6, PT, R4, 0x1, !P6 ;  /* 0x000000010400780c */ /* 0x001fda00077c1670 */
[----:B------:R-:W-:Y:S05]  /*5b30*/  @P6 BRA `(.L_x_77) ;  /* 0x0000000400006947 */ /* 0x000fea0003800000 */
[----:B------:R-:W-:Y:S02]  /*5b40*/  IMAD R14, R7, 0x180, RZ ;  /* 0x00000180070e7824 */ /* 0x000fe400078e02ff */
[----:B------:R-:W-:Y:S02]  /*5b50*/  IMAD.SHL.U32 R15, R9, 0x10, RZ ;  /* 0x00000010090f7824 */ /* 0x000fe400078e00ff */
[----:B------:R-:W-:Y:S02]  /*5b60*/  IMAD.MOV.U32 R20, RZ, RZ, RZ ;  /* 0x000000ffff147224 */ /* 0x000fe400078e00ff */
[----:B------:R-:W-:Y:S02]  /*5b70*/  IMAD.MOV.U32 R4, RZ, RZ, R10 ;  /* 0x000000ffff047224 */ /* 0x000fe400078e000a */
[----:B------:R-:W-:Y:S02]  /*5b80*/  IMAD.MOV.U32 R5, RZ, RZ, R3 ;  /* 0x000000ffff057224 */ /* 0x000fe400078e0003 */
[----:B------:R-:W-:-:S07]  /*5b90*/  IMAD.MOV.U32 R6, RZ, RZ, R0 ;  /* 0x000000ffff067224 */ /* 0x000fce00078e0000 */
.L_x_81:
[----:B------:R-:W0:Y:S01]  /*5ba0*/  S2R R12, SR_CgaCtaId ;  /* 0x00000000000c7919 */ /* 0x000e220000008800 */
[----:B------:R-:W-:Y:S01]  /*5bb0*/  MOV R7, 0x400 ;  /* 0x0000040000077802 */ /* 0x000fe20000000f00 */
[----:B------:R-:W1:Y:S03]  /*5bc0*/  @!P2 LDC R9, c[0x0][0x500] ;  /* 0x00014000ff09ab82 */ /* 0x000e660000000800 */
[----:B0-----:R-:W-:Y:S02]  /*5bd0*/  LEA R21, R12, R7, 0x18 ;  /* 0x000000070c157211 */ /* 0x001fe400078ec0ff */
[----:B------:R-:W-:-:S03]  /*5be0*/  SHF.L.U32 R7, R5, 0x1f, RZ ;  /* 0x0000001f05077819 */ /* 0x000fc600000006ff */
[----:B------:R-:W-:-:S04]  /*5bf0*/  IMAD R12, R6, 0x8, R21 ;  /* 0x00000008060c7824 */ /* 0x000fc800078e0215 */
[----:B------:R-:W0:Y:S02]  /*5c00*/  SYNCS.PHASECHK.TRANS64.TRYWAIT P1, [R12+URZ+0x10], R7 ;  /* 0x000010070c0075a7 */ /* 0x000e24000802017f */
[----:B01----:R-:W-:Y:S05]  /*5c10*/  @!P1 BRA `(.L_x_78) ;  /* 0x0000000c005c9947 */ /* 0x003fea0003800000 */
.L_x_96:
[----:B0-----:R-:W-:Y:S01]  /*5c20*/  PRMT R7, R18, 0x9910, RZ ;  /* 0x0000991012077816 */ /* 0x001fe200000000ff */
[----:B------:R0:W-:Y:S03]  /*5c30*/  @!P2 SYNCS.ARRIVE.TRANS64 RZ, [R12+URZ], R9 ;  /* 0x000000090cffa9a7 */ /* 0x0001e6000800003f */
[----:B------:R-:W-:-:S13]  /*5c40*/  ISETP.NE.AND P1, PT, R7, 0x2, PT ;  /* 0x000000020700780c */ /* 0x000fda0003f25270 */
[----:B0-----:R-:W-:Y:S05]  /*5c50*/  @P1 BRA `(.L_x_79) ;  /* 0x0000000000041947 */ /* 0x001fea0003800000 */
[----:B------:R-:W-:Y:S01]  /*5c60*/  BPT.TRAP 0x1 ;  /* 0x000000040000795c */ /* 0x000fe20000300000 */
.L_x_79:
[----:B------:R-:W-:Y:S05]  /*5c70*/  @P0 BRA `(.L_x_80) ;  /* 0x0000000000040947 */ /* 0x000fea0003800000 */
[----:B------:R-:W-:Y:S01]  /*5c80*/  BPT.TRAP 0x1 ;  /* 0x000000040000795c */ /* 0x000fe20000300000 */
.L_x_80:
[--C-:B------:R-:W-:Y:S01]  /*5c90*/  IMAD R7, R6, 0x18000, R21.reuse ;  /* 0x0001800006077824 */ /* 0x100fe200078e0215 */
[----:B------:R-:W-:Y:S01]  /*5ca0*/  R2UR UR34, R20 ;  /* 0x00000000142272ca */ /* 0x000fe200000e0000 */
[----:B------:R-:W-:Y:S01]  /*5cb0*/  IMAD R21, R6, 0x1000, R21 ;  /* 0x0000100006157824 */ /* 0x000fe200078e0215 */
[----:B------:R-:W-:Y:S01]  /*5cc0*/  R2UR UR33, R12 ;  /* 0x000000000c2172ca */ /* 0x000fe200000e0000 */
[----:B------:R-:W-:Y:S01]  /*5cd0*/  VIADD R4, R4, 0xffffffff ;  /* 0xffffffff04047836 */ /* 0x000fe20000000000 */
[----:B------:R-:W-:Y:S01]  /*5ce0*/  R2UR UR24, R7 ;  /* 0x00000000071872ca */ /* 0x000fe200000e0000 */
[----:B------:R-:W-:Y:S01]  /*5cf0*/  UIADD3 UR14, UP0, UR38, 0xf0, URZ ;  /* 0x000000f0260e7890 */ /* 0x000fe2000ff1e03f */
[----:B------:R-:W-:Y:S01]  /*5d00*/  R2UR UR8, R21 ;  /* 0x00000000150872ca */ /* 0x000fe200000e0000 */
[----:B------:R-:W-:Y:S01]  /*5d10*/  UIADD3 UR40, UP1, UR38, 0x1f0, URZ ;  /* 0x000001f026287890 */ /* 0x000fe2000ff3e03f */
[----:B------:R-:W-:Y:S01]  /*5d20*/  R2UR UR36, R8 ;  /* 0x00000000082472ca */ /* 0x000fe200000e0000 */
[----:B------:R-:W-:Y:S01]  /*5d30*/  UIADD3.X UR15, URZ, UR39, URZ, UP0, !UPT ;  /* 0x000000273f0f7290 */ /* 0x000fe200087fe43f */
[----:B------:R-:W-:Y:S01]  /*5d40*/  R2UR UR35, R14 ;  /* 0x000000000e2372ca */ /* 0x000fe200000e0000 */
[----:B------:R-:W-:Y:S01]  /*5d50*/  UIADD3.X UR41, URZ, UR39, URZ, UP1, !UPT ;  /* 0x000000273f297290 */ /* 0x000fe20008ffe43f */
[----:B------:R-:W-:Y:S01]  /*5d60*/  R2UR UR19, R15 ;  /* 0x000000000f1372ca */ /* 0x000fe200000e0000 */
[----:B------:R-:W-:Y:S01]  /*5d70*/  UIADD3 UR26, UR34, 0x40, URZ ;  /* 0x00000040221a7890 */ /* 0x000fe2000fffe03f */
[----:B------:R-:W-:Y:S01]  /*5d80*/  ISETP.GT.AND P3, PT, R4, 0x1, PT ;  /* 0x000000010400780c */ /* 0x000fe20003f64270 */
[----:B------:R-:W-:Y:S01]  /*5d90*/  VIADD R6, R6, 0x1 ;  /* 0x0000000106067836 */ /* 0x000fe20000000000 */
[----:B------:R-:W-:Y:S01]  /*5da0*/  UMOV UR22, 0x0 ;  /* 0x0000000000167882 */ /* 0x000fe20000000000 */
[----:B------:R-:W-:Y:S01]  /*5db0*/  UIADD3 UR32, UR24, 0x100, URZ ;  /* 0x0000010018207890 */ /* 0x000fe2000fffe03f */
[----:B------:R-:W-:Y:S01]  /*5dc0*/  VIADD R20, R20, 0x80 ;  /* 0x0000008014147836 */ /* 0x000fe20000000000 */
[----:B------:R-:W-:Y:S01]  /*5dd0*/  UIADD3 UR24, UR24, 0xc100, URZ ;  /* 0x0000c10018187890 */ /* 0x000fe2000fffe03f */
[----:B------:R-:W-:Y:S01]  /*5de0*/  ISETP.NE.AND P1, PT, R6, 0x2, PT ;  /* 0x000000020600780c */ /* 0x000fe20003f25270 */
[----:B------:R-:W-:-:S02]  /*5df0*/  UIADD3 UR16, UR8, 0x30100, URZ ;  /* 0x0003010008107890 */ /* 0x000fc4000fffe03f */
[----:B------:R-:W-:Y:S01]  /*5e00*/  UIADD3 UR8, UR8, 0x30900, URZ ;  /* 0x0003090008087890 */ /* 0x000fe2000fffe03f */
[----:B------:R-:W-:Y:S01]  /*5e10*/  SEL R12, RZ, 0x1, P1 ;  /* 0x00000001ff0c7807 */ /* 0x000fe20000800000 */
[----:B------:R-:W-:Y:S01]  /*5e20*/  UMOV UR23, 0x10000000 ;  /* 0x1000000000177882 */ /* 0x000fe20000000000 */
[----:B------:R-:W-:Y:S01]  /*5e30*/  UMOV UR25, UR33 ;  /* 0x0000002100197c82 */ /* 0x000fe20008000000 */
[----:B------:R-:W-:Y:S01]  /*5e40*/  UMOV UR28, UR36 ;  /* 0x00000024001c7c82 */ /* 0x000fe20008000000 */
[----:B------:R-:W-:Y:S01]  /*5e50*/  UMOV UR27, UR35 ;  /* 0x00000023001b7c82 */ /* 0x000fe20008000000 */
[----:B------:R-:W-:Y:S01]  /*5e60*/  UMOV UR17, UR33 ;  /* 0x0000002100117c82 */ /* 0x000fe20008000000 */
[----:B------:R-:W-:Y:S01]  /*5e70*/  UMOV UR18, UR34 ;  /* 0x0000002200127c82 */ /* 0x000fe20008000000 */
[----:B------:R-:W-:Y:S01]  /*5e80*/  UMOV UR20, UR36 ;  /* 0x0000002400147c82 */ /* 0x000fe20008000000 */
[----:B------:R0:W-:Y:S01]  /*5e90*/  UTMALDG.3D [UR32], [UR14], desc[UR22] ;  /* 0x000016200e0075b4 */ /* 0x0001e20008011000 */
[----:B------:R-:W-:Y:S01]  /*5ea0*/  UMOV UR9, UR33 ;  /* 0x0000002100097c82 */ /* 0x000fe20008000000 */
[----:B------:R-:W-:Y:S01]  /*5eb0*/  UMOV UR11, UR19 ;  /* 0x00000013000b7c82 */ /* 0x000fe20008000000 */
[----:B------:R-:W-:Y:S01]  /*5ec0*/  UMOV UR12, UR36 ;  /* 0x00000024000c7c82 */ /* 0x000fe20008000000 */
[----:B------:R-:W-:Y:S01]  /*5ed0*/  UMOV UR10, UR26 ;  /* 0x0000001a000a7c82 */ /* 0x000fe20008000000 */
[----:B------:R-:W-:-:S02]  /*5ee0*/  LOP3.LUT R5, R5, R12, RZ, 0x3c, !PT ;  /* 0x0000000c05057212 */ /* 0x000fc400078e3cff */
[----:B------:R-:W-:Y:S01]  /*5ef0*/  SEL R6, R6, RZ, P1 ;  /* 0x000000ff06067207 */ /* 0x000fe20000800000 */
[----:B------:R0:W-:Y:S01]  /*5f00*/  UTMALDG.3D [UR24], [UR14], desc[UR22] ;  /* 0x000016180e0075b4 */ /* 0x0001e20008011000 */
[----:B------:R0:W-:Y:S01]  /*5f10*/  UTMALDG.3D [UR16], [UR40], desc[UR22] ;  /* 0x00001610280075b4 */ /* 0x0001e20008011000 */
[----:B------:R0:W-:Y:S02]  /*5f20*/  UTMALDG.3D [UR8], [UR40], desc[UR22] ;  /* 0x00001608280075b4 */ /* 0x0001e40008011000 */
[----:B0-----:R-:W-:Y:S05]  /*5f30*/  @P3 BRA `(.L_x_81) ;  /* 0xfffffffc00183947 */ /* 0x001fea000383ffff */
.L_x_77:
[----:B------:R-:W-:Y:S05]  /*5f40*/  BSYNC B1 ;  /* 0x0000000000017941 */ /* 0x000fea0003800000 */
.L_x_76:
[----:B------:R-:W-:Y:S01]  /*5f50*/  LOP3.LUT P3, RZ, R11, 0xff, RZ, 0xc0, !PT ;  /* 0x000000ff0bff7812 */ /* 0x000fe2000786c0ff */
[----:B------:R-:W-:Y:S01]  /*5f60*/  IMAD.IADD R0, R13, 0x1, R0 ;  /* 0x000000010d007824 */ /* 0x000fe200078e0200 */
[----:B------:R-:W-:Y:S01]  /*5f70*/  IADD3 R16, P4, R16, UR30, RZ ;  /* 0x0000001e10107c10 */ /* 0x000fe2000ff9e0ff */
[----:B------:R-:W-:Y:S01]  /*5f80*/  ULDC.64 UR8, c[0x0][0x650] ;  /* 0x0001940000087ab9 */ /* 0x000fe20000000a00 */
[----:B------:R-:W-:Y:S01]  /*5f90*/  BSSY B1, `(.L_x_82) ;  /* 0x000006b000017945 */ /* 0x000fe20003800000 */
[----:B------:R-:W-:Y:S01]  /*5fa0*/  IMAD.MOV.U32 R7, RZ, RZ, -0x1 ;  /* 0xffffffffff077424 */ /* 0x000fe200078e00ff */
[----:B------:R-:W-:Y:S01]  /*5fb0*/  SHF.R.U32.HI R4, RZ, 0x1, R0 ;  /* 0x00000001ff047819 */ /* 0x000fe20000011600 */
[----:B------:R-:W-:Y:S01]  /*5fc0*/  IMAD.MOV.U32 R9, RZ, RZ, -0x1 ;  /* 0xffffffffff097424 */ /* 0x000fe200078e00ff */
[----:B------:R-:W-:Y:S01]  /*5fd0*/  ISETP.GT.U32.AND P1, PT, R0, 0x1, PT ;  /* 0x000000010000780c */ /* 0x000fe20003f24070 */
[----:B------:R-:W-:Y:S01]  /*5fe0*/  IMAD.MOV.U32 R8, RZ, RZ, -0x1 ;  /* 0xffffffffff087424 */ /* 0x000fe200078e00ff */
[----:B------:R-:W-:-:S02]  /*5ff0*/  LOP3.LUT R4, R4, 0x1, RZ, 0xc0, !PT ;  /* 0x0000000104047812 */ /* 0x000fc400078ec0ff */
[----:B------:R-:W-:Y:S01]  /*6000*/  ISETP.LT.U32.AND P1, PT, R13, 0x2, P1 ;  /* 0x000000020d00780c */ /* 0x000fe20000f21070 */
[----:B------:R-:W0:Y:S01]  /*6010*/  @P3 S2R R6, SR_CgaCtaId ;  /* 0x0000000000063919 */ /* 0x000e220000008800 */
[----:B------:R-:W-:Y:S02]  /*6020*/  @P3 MOV R5, 0x400 ;  /* 0x0000040000053802 */ /* 0x000fe40000000f00 */
[----:B------:R-:W-:Y:S02]  /*6030*/  IADD3.X R17, R17, UR7, RZ, P4, !PT ;  /* 0x0000000711117c10 */ /* 0x000fe4000a7fe4ff */
[----:B------:R-:W-:Y:S02]  /*6040*/  ISETP.GE.U32.AND P4, PT, R16, UR8, PT ;  /* 0x0000000810007c0c */ /* 0x000fe4000bf86070 */
[----:B------:R-:W-:Y:S02]  /*6050*/  LOP3.LUT R0, R0, 0x1, RZ, 0xc0, !PT ;  /* 0x0000000100007812 */ /* 0x000fe400078ec0ff */
[----:B------:R-:W-:-:S02]  /*6060*/  PRMT R11, RZ, 0x7610, R11 ;  /* 0x00007610ff0b7816 */ /* 0x000fc4000000000b */
[----:B0-----:R-:W-:-:S04]  /*6070*/  @P3 LEA R5, R6, R5, 0x18 ;  /* 0x0000000506053211 */ /* 0x001fc800078ec0ff */
[----:B------:R0:W-:Y:S01]  /*6080*/  @P3 SYNCS.ARRIVE.TRANS64.A1T0 RZ, [R5+URZ+0x38], RZ ;  /* 0x000038ff05ff39a7 */ /* 0x0001e2000810003f */
[----:B------:R-:W-:Y:S02]  /*6090*/  ISETP.NE.U32.AND P3, PT, R4, 0x1, PT ;  /* 0x000000010400780c */ /* 0x000fe40003f65070 */
[----:B------:R-:W-:Y:S02]  /*60a0*/  SEL R4, RZ, 0x1, !P1 ;  /* 0x00000001ff047807 */ /* 0x000fe40004800000 */
[----:B------:R-:W-:Y:S02]  /*60b0*/  ISETP.GE.U32.AND.EX P1, PT, R17, UR9, PT, P4 ;  /* 0x0000000911007c0c */ /* 0x000fe4000bf26140 */
[----:B------:R-:W-:-:S04]  /*60c0*/  ISETP.GT.U32.AND P3, PT, R13, 0x1, !P3 ;  /* 0x000000010d00780c */ /* 0x000fc80005f64070 */
[----:B0-----:R-:W-:-:S04]  /*60d0*/  SEL R5, RZ, 0x1, !P3 ;  /* 0x00000001ff057807 */ /* 0x001fc80005800000 */
[--C-:B------:R-:W-:Y:S02]  /*60e0*/  LOP3.LUT R3, R5, R3, R4.reuse, 0x96, !PT ;  /* 0x0000000305037212 */ /* 0x100fe400078e9604 */
[----:B------:R-:W-:Y:S01]  /*60f0*/  PRMT R4, RZ, 0x7610, R4 ;  /* 0x00007610ff047816 */ /* 0x000fe20000000004 */
[----:B------:R-:W-:Y:S06]  /*6100*/  @P1 BRA `(.L_x_83) ;  /* 0x00000004004c1947 */ /* 0x000fec0003800000 */
[----:B------:R-:W-:Y:S01]  /*6110*/  ULDC.64 UR8, c[0x0][0x628] ;  /* 0x00018a0000087ab9 */ /* 0x000fe20000000a00 */
[----:B------:R-:W0:Y:S01]  /*6120*/  S2R R14, SR_CTAID.X ;  /* 0x00000000000e7919 */ /* 0x000e220000002500 */
[----:B------:R-:W-:Y:S01]  /*6130*/  ISETP.NE.U32.AND P1, PT, RZ, UR8, PT ;  /* 0x00000008ff007c0c */ /* 0x000fe2000bf25070 */
[----:B------:R-:W-:Y:S01]  /*6140*/  ULDC UR11, c[0x0][0x630] ;  /* 0x00018c00000b7ab9 */ /* 0x000fe20000000800 */
[----:B------:R-:W-:Y:S01]  /*6150*/  IMAD.MOV.U32 R4, RZ, RZ, R16 ;  /* 0x000000ffff047224 */ /* 0x000fe200078e0010 */
[----:B------:R-:W1:Y:S01]  /*6160*/  S2R R12, SR_CTAID.Y ;  /* 0x00000000000c7919 */ /* 0x000e620000002600 */
[----:B------:R-:W-:Y:S01]  /*6170*/  ISETP.NE.AND.EX P1, PT, RZ, UR9, PT, P1 ;  /* 0x00000009ff007c0c */ /* 0x000fe2000bf25310 */
[----:B------:R-:W-:-:S12]  /*6180*/  IMAD.MOV.U32 R5, RZ, RZ, R17 ;  /* 0x000000ffff057224 */ /* 0x000fd800078e0011 */
[----:B------:R-:W-:Y:S05]  /*6190*/  @!P1 BRA `(.L_x_84) ;  /* 0x0000000000289947 */ /* 0x000fea0003800000 */
[----:B------:R-:W-:Y:S02]  /*61a0*/  ULDC UR10, c[0x0][0x634] ;  /* 0x00018d00000a7ab9 */ /* 0x000fe40000000800 */
[----:B------:R-:W-:-:S05]  /*61b0*/  IADD3 R9, P1, R16, UR10, RZ ;  /* 0x0000000a10097c10 */ /* 0x000fca000ff3e0ff */
[----:B------:R-:W-:-:S04]  /*61c0*/  IMAD.X R15, RZ, RZ, R17, P1 ;  /* 0x000000ffff0f7224 */ /* 0x000fc800008e0611 */
[----:B------:R-:W-:-:S04]  /*61d0*/  IMAD.WIDE.U32 R6, R15, UR8, RZ ;  /* 0x000000080f067c25 */ /* 0x000fc8000f8e00ff */
[----:B------:R-:W-:-:S04]  /*61e0*/  IMAD.WIDE.U32 R6, P1, R9, UR9, R6 ;  /* 0x0000000909067c25 */ /* 0x000fc8000f820006 */
[----:B------:R-:W-:-:S04]  /*61f0*/  IMAD.WIDE.U32 R8, R9, UR8, RZ ;  /* 0x0000000809087c25 */ /* 0x000fc8000f8e00ff */
[----:B------:R-:W-:Y:S01]  /*6200*/  IMAD.X R5, RZ, RZ, RZ, P1 ;  /* 0x000000ffff057224 */ /* 0x000fe200008e06ff */
[----:B------:R-:W-:Y:S01]  /*6210*/  IADD3 RZ, P1, R9, R6, RZ ;  /* 0x0000000609ff7210 */ /* 0x000fe20007f3e0ff */
[----:B------:R-:W-:-:S04]  /*6220*/  IMAD.MOV.U32 R4, RZ, RZ, R7 ;  /* 0x000000ffff047224 */ /* 0x000fc800078e0007 */
[----:B------:R-:W-:-:S08]  /*6230*/  IMAD.WIDE.U32.X R4, R15, UR9, R4, P1 ;  /* 0x000000090f047c25 */ /* 0x000fd000088e0404 */
.L_x_84:
[--C-:B------:R-:W-:Y:S01]  /*6240*/  SHF.R.U64 R8, R4, UR11, R5.reuse ;  /* 0x0000000b04087c19 */ /* 0x100fe20008001205 */
[----:B------:R-:W-:Y:S01]  /*6250*/  ULDC.64 UR8, c[0x0][0x620] ;  /* 0x0001880000087ab9 */ /* 0x000fe20000000a00 */
[----:B------:R-:W-:Y:S01]  /*6260*/  SHF.R.U32.HI R4, RZ, UR11, R5 ;  /* 0x0000000bff047c19 */ /* 0x000fe20008011605 */
[----:B------:R-:W2:Y:S01]  /*6270*/  LDC R25, c[0x0][0x144] ;  /* 0x00005100ff197b82 */ /* 0x000ea20000000800 */
[----:B------:R-:W-:Y:S01]  /*6280*/  IADD3 R7, P1, RZ, -R8, RZ ;  /* 0x80000008ff077210 */ /* 0x000fe20007f3e0ff */
[----:B------:R-:W-:Y:S01]  /*6290*/  ULDC.64 UR12, c[0x0][0x640] ;  /* 0x00019000000c7ab9 */ /* 0x000fe20000000a00 */
[----:B0-----:R-:W-:Y:S01]  /*62a0*/  I2FP.F32.U32 R9, R14 ;  /* 0x0000000e00097245 */ /* 0x001fe20000201000 */
[----:B------:R-:W-:Y:S02]  /*62b0*/  ULDC UR10, c[0x0][0x608] ;  /* 0x00018200000a7ab9 */ /* 0x000fe40000000800 */
[----:B------:R-:W-:Y:S01]  /*62c0*/  IMAD.X R4, RZ, RZ, ~R4, P1 ;  /* 0x000000ffff047224 */ /* 0x000fe200008e0e04 */
[----:B------:R-:W-:Y:S01]  /*62d0*/  ISETP.NE.U32.AND P1, PT, RZ, UR12, PT ;  /* 0x0000000cff007c0c */ /* 0x000fe2000bf25070 */
[----:B------:R-:W0:Y:S02]  /*62e0*/  LDC R21, c[0x0][0x148] ;  /* 0x00005200ff157b82 */ /* 0x000e240000000800 */
[----:B------:R-:W-:Y:S01]  /*62f0*/  IMAD R6, R4, UR8, RZ ;  /* 0x0000000804067c24 */ /* 0x000fe2000f8e02ff */
[----:B------:R-:W-:Y:S01]  /*6300*/  ISETP.NE.AND.EX P1, PT, RZ, UR13, PT, P1 ;  /* 0x0000000dff007c0c */ /* 0x000fe2000bf25310 */
[----:B------:R-:W-:Y:S01]  /*6310*/  IMAD.WIDE.U32 R4, R7, UR8, R16 ;  /* 0x0000000807047c25 */ /* 0x000fe2000f8e0010 */
[----:B------:R-:W-:-:S03]  /*6320*/  ULDC UR8, c[0x0][0x150] ;  /* 0x0000540000087ab9 */ /* 0x000fc60000000800 */
[----:B------:R-:W-:Y:S02]  /*6330*/  IMAD R7, R7, UR9, R6 ;  /* 0x0000000907077c24 */ /* 0x000fe4000f8e0206 */
[----:B------:R-:W-:Y:S01]  /*6340*/  FMUL R6, R9, UR8 ;  /* 0x0000000809067c20 */ /* 0x000fe20008400000 */
[----:B------:R-:W-:Y:S01]  /*6350*/  ULDC UR8, c[0x0][0x618] ;  /* 0x0001860000087ab9 */ /* 0x000fe20000000800 */
[----:B------:R-:W-:Y:S01]  /*6360*/  ULDC UR9, c[0x0][0x154] ;  /* 0x0000550000097ab9 */ /* 0x000fe20000000800 */
[----:B------:R-:W-:-:S03]  /*6370*/  IMAD.IADD R5, R5, 0x1, R7 ;  /* 0x0000000105057824 */ /* 0x000fc600078e0207 */
[----:B------:R-:W3:Y:S02]  /*6380*/  F2I.U32.TRUNC.NTZ R6, R6 ;  /* 0x0000000600067305 */ /* 0x000ee4000020f000 */
[----:B------:R-:W-:Y:S02]  /*6390*/  SHF.R.U64 R9, R4, UR8, R5 ;  /* 0x0000000804097c19 */ /* 0x000fe40008001205 */
[----:B-1----:R-:W-:-:S05]  /*63a0*/  I2FP.F32.U32 R4, R12 ;  /* 0x0000000c00047245 */ /* 0x002fca0000201000 */
[----:B------:R-:W-:Y:S01]  /*63b0*/  FMUL R22, R4, UR9 ;  /* 0x0000000904167c20 */ /* 0x000fe20008400000 */
[----:B------:R-:W-:Y:S01]  /*63c0*/  SHF.R.U32.HI R4, RZ, UR8, R5 ;  /* 0x00000008ff047c19 */ /* 0x000fe20008011605 */
[----:B------:R-:W-:-:S03]  /*63d0*/  ULDC UR8, c[0x0][0x658] ;  /* 0x0001960000087ab9 */ /* 0x000fc60000000800 */
[--C-:B------:R-:W-:Y:S01]  /*63e0*/  SHF.R.U64 R20, R9, UR10, R4.reuse ;  /* 0x0000000a09147c19 */ /* 0x100fe20008001204 */
[----:B------:R-:W1:Y:S01]  /*63f0*/  F2I.U32.TRUNC.NTZ R22, R22 ;  /* 0x0000001600167305 */ /* 0x000e62000020f000 */
[----:B------:R-:W-:Y:S01]  /*6400*/  SHF.R.U32.HI R5, RZ, UR10, R4 ;  /* 0x0000000aff057c19 */ /* 0x000fe20008011604 */
[----:B---3--:R-:W-:-:S03]  /*6410*/  IMAD.MOV R6, RZ, RZ, -R6 ;  /* 0x000000ffff067224 */ /* 0x008fc600078e0a06 */
[--C-:B------:R-:W-:Y:S01]  /*6420*/  SHF.R.U64 R15, R20, UR8, R5.reuse ;  /* 0x00000008140f7c19 */ /* 0x100fe20008001205 */
[----:B--2---:R-:W-:Y:S01]  /*6430*/  IMAD R14, R25, R6, R14 ;  /* 0x00000006190e7224 */ /* 0x004fe200078e020e */
[----:B------:R-:W-:-:S03]  /*6440*/  SHF.R.U32.HI R23, RZ, UR8, R5 ;  /* 0x00000008ff177c19 */ /* 0x000fc60008011605 */
[----:B------:R-:W-:Y:S02]  /*6450*/  IMAD.MOV.U32 R4, RZ, RZ, R15 ;  /* 0x000000ffff047224 */ /* 0x000fe400078e000f */
[----:B------:R-:W-:Y:S01]  /*6460*/  IMAD.MOV.U32 R5, RZ, RZ, R23 ;  /* 0x000000ffff057224 */ /* 0x000fe200078e0017 */
[----:B-1----:R-:W-:Y:S06]  /*6470*/  @!P1 BRA `(.L_x_85) ;  /* 0x0000000000289947 */ /* 0x002fec0003800000 */
[----:B------:R-:W-:Y:S02]  /*6480*/  ULDC UR8, c[0x0][0x64c] ;  /* 0x0001930000087ab9 */ /* 0x000fe40000000800 */
[----:B------:R-:W-:-:S05]  /*6490*/  IADD3 R5, P1, R15, UR8, RZ ;  /* 0x000000080f057c10 */ /* 0x000fca000ff3e0ff */
[----:B------:R-:W-:-:S04]  /*64a0*/  IMAD.X R23, RZ, RZ, R23, P1 ;  /* 0x000000ffff177224 */ /* 0x000fc800008e0617 */
[----:B------:R-:W-:-:S04]  /*64b0*/  IMAD.WIDE.U32 R6, R23, UR12, RZ ;  /* 0x0000000c17067c25 */ /* 0x000fc8000f8e00ff */
[----:B------:R-:W-:-:S04]  /*64c0*/  IMAD.WIDE.U32 R6, P1, R5, UR13, R6 ;  /* 0x0000000d05067c25 */ /* 0x000fc8000f820006 */
[----:B------:R-:W-:-:S04]  /*64d0*/  IMAD.WIDE.U32 R4, R5, UR12, RZ ;  /* 0x0000000c05047c25 */ /* 0x000fc8000f8e00ff */
[----:B------:R-:W-:Y:S01]  /*64e0*/  IMAD.MOV.U32 R4, RZ, RZ, R7 ;  /* 0x000000ffff047224 */ /* 0x000fe200078e0007 */
[----:B------:R-:W-:Y:S01]  /*64f0*/  IADD3 RZ, P3, R5, R6, RZ ;  /* 0x0000000605ff7210 */ /* 0x000fe20007f7e0ff */
[----:B------:R-:W-:-:S04]  /*6500*/  IMAD.X R5, RZ, RZ, RZ, P1 ;  /* 0x000000ffff057224 */ /* 0x000fc800008e06ff */
[----:B------:R-:W-:-:S08]  /*6510*/  IMAD.WIDE.U32.X R4, R23, UR13, R4, P3 ;  /* 0x0000000d17047c25 */ /* 0x000fd000098e0404 */
.L_x_85:
[----:B------:R-:W-:Y:S01]  /*6520*/  ISETP.NE.AND P1, PT, R2, 0x1, PT ;  /* 0x000000010200780c */ /* 0x000fe20003f25270 */
[----:B------:R-:W-:Y:S01]  /*6530*/  ULDC UR8, c[0x0][0x648] ;  /* 0x0001920000087ab9 */ /* 0x000fe20000000800 */
[----:B------:R-:W-:Y:S01]  /*6540*/  LOP3.LUT R20, R20, UR6, RZ, 0xc0, !PT ;  /* 0x0000000614147c12 */ /* 0x000fe2000f8ec0ff */
[----:B------:R-:W-:Y:S01]  /*6550*/  IMAD.MOV R22, RZ, RZ, -R22 ;  /* 0x000000ffff167224 */ /* 0x000fe200078e0a16 */
[----:B------:R-:W-:Y:S01]  /*6560*/  SHF.R.U64 R5, R4, UR8, R5 ;  /* 0x0000000804057c19 */ /* 0x000fe20008001205 */
[----:B------:R-:W-:Y:S01]  /*6570*/  ULDC UR8, c[0x0][0x638] ;  /* 0x00018e0000087ab9 */ /* 0x000fe20000000800 */
[----:B------:R-:W-:Y:S01]  /*6580*/  LOP3.LUT R6, R9, UR4, RZ, 0xc0, !PT ;  /* 0x0000000409067c12 */ /* 0x000fe2000f8ec0ff */
[----:B------:R-:W-:Y:S02]  /*6590*/  ULDC UR9, c[0x0][0x610] ;  /* 0x0001840000097ab9 */ /* 0x000fe40000000800 */
[----:B------:R-:W-:Y:S02]  /*65a0*/  IMAD.MOV R4, RZ, RZ, -R5 ;  /* 0x000000ffff047224 */ /* 0x000fe400078e0a05 */
[----:B------:R-:W-:-:S02]  /*65b0*/  IMAD R5, R5, UR5, R20 ;  /* 0x0000000505057c24 */ /* 0x000fc4000f8e0214 */
[----:B0-----:R-:W-:Y:S02]  /*65c0*/  @P1 IMAD R14, R21, R22, R12 ;  /* 0x00000016150e1224 */ /* 0x001fe400078e020c */
[----:B------:R-:W-:Y:S01]  /*65d0*/  IMAD R15, R4, UR8, R15 ;  /* 0x00000008040f7c24 */ /* 0x000fe2000f8e020f */
[----:B------:R-:W-:Y:S01]  /*65e0*/  ULDC UR8, c[0x0][0x600] ;  /* 0x0001800000087ab9 */ /* 0x000fe20000000800 */
[----:B------:R-:W-:Y:S02]  /*65f0*/  IMAD R14, R5, UR9, R14 ;  /* 0x00000009050e7c24 */ /* 0x000fe4000f8e020e */
[----:B------:R-:W-:Y:S02]  /*6600*/  IMAD R15, R15, UR8, R6 ;  /* 0x000000080f0f7c24 */ /* 0x000fe4000f8e0206 */
[----:B------:R-:W-:-:S03]  /*6610*/  IMAD.MOV.U32 R4, RZ, RZ, 0x1 ;  /* 0x00000001ff047424 */ /* 0x000fc600078e00ff */
[----:B------:R-:W-:Y:S02]  /*6620*/  SEL R9, R15, R14, !P1 ;  /* 0x0000000e0f097207 */ /* 0x000fe40004800000 */
[----:B------:R-:W-:-:S07]  /*6630*/  SEL R7, R14, R15, !P1 ;  /* 0x0000000f0e077207 */ /* 0x000fce0004800000 */
.L_x_83:
[----:B------:R-:W-:Y:S05]  /*6640*/  BSYNC B1 ;  /* 0x0000000000017941 */ /* 0x000fea0003800000 */
.L_x_82:
[----:B------:R-:W-:-:S13]  /*6650*/  LOP3.LUT P1, RZ, R4, 0xff, RZ, 0xc0, !PT ;  /* 0x000000ff04ff7812 */ /* 0x000fda000782c0ff */
[----:B------:R-:W-:Y:S05]  /*6660*/  @P1 BRA `(.L_x_86) ;  /* 0xfffffff400181947 */ /* 0x000fea000383ffff */
[----:B------:R-:W-:Y:S05]  /*6670*/  BSYNC B0 ;  /* 0x0000000000007941 */ /* 0x000fea0003800000 */
.L_x_74:
[----:B------:R-:W-:-:S03]  /*6680*/  UMOV UR8, 0xffffffff ;  /* 0xffffffff00087882 */ /* 0x000fc60000000000 */
[----:B------:R-:W-:Y:S05]  /*6690*/  BRA.DIV UR8, `(.L_x_87) ;  /* 0x0000000208d07947 */ /* 0x000fea000b800000 */
[----:B------:R-:W-:-:S13]  /*66a0*/  ELECT P6, URZ, PT ;  /* 0x00000000003f782f */ /* 0x000fda00038c0000 */
.L_x_99:
[----:B------:R-:W-:Y:S04]  /*66b0*/  BSSY B0, `(.L_x_88) ;  /* 0x0000019000007945 */ /* 0x000fe80003800000 */
[----:B------:R-:W-:Y:S05]  /*66c0*/  @!P6 BRA `(.L_x_89) ;  /* 0x00000000005ce947 */ /* 0x000fea0003800000 */
[----:B------:R-:W-:-:S04]  /*66d0*/  LOP3.LUT R19, R19, 0x2, RZ, 0xfc, !PT ;  /* 0x0000000213137812 */ /* 0x000fc800078efcff */
[----:B------:R-:W-:-:S13]  /*66e0*/  ISETP.NE.AND P0, PT, R19, 0x3, PT ;  /* 0x000000031300780c */ /* 0x000fda0003f05270 */
[----:B------:R-:W-:Y:S05]  /*66f0*/  @!P0 BRA `(.L_x_90) ;  /* 0x0000000000048947 */ /* 0x000fea0003800000 */
[----:B------:R-:W-:Y:S01]  /*6700*/  BPT.TRAP 0x1 ;  /* 0x000000040000795c */ /* 0x000fe20000300000 */
.L_x_90:
[----:B------:R-:W0:Y:S01]  /*6710*/  S2R R5, SR_CgaCtaId ;  /* 0x0000000000057919 */ /* 0x000e220000008800 */
[----:B------:R-:W-:Y:S02]  /*6720*/  MOV R2, 0x400 ;  /* 0x0000040000027802 */ /* 0x000fe40000000f00 */
[----:B------:R-:W-:Y:S02]  /*6730*/  SHF.L.U32 R4, R3, 0x1f, RZ ;  /* 0x0000001f03047819 */ /* 0x000fe400000006ff */
[----:B0-----:R-:W-:-:S05]  /*6740*/  LEA R5, R5, R2, 0x18 ;  /* 0x0000000205057211 */ /* 0x001fca00078ec0ff */
[----:B------:R-:W-:-:S04]  /*6750*/  VIADD R5, R5, 0x10 ;  /* 0x0000001005057836 */ /* 0x000fc80000000000 */
[C---:B------:R-:W-:Y:S02]  /*6760*/  IMAD R7, R0.reuse, 0x8, R5 ;  /* 0x0000000800077824 */ /* 0x040fe400078e0205 */
[----:B------:R-:W-:Y:S02]  /*6770*/  VIADD R0, R0, 0x1 ;  /* 0x0000000100007836 */ /* 0x000fe40000000000 */
[----:B------:R-:W0:Y:S03]  /*6780*/  SYNCS.PHASECHK.TRANS64.TRYWAIT P0, [R7+URZ], R4 ;  /* 0x00000004070075a7 */ /* 0x000e26000800017f */
[----:B------:R-:W-:-:S04]  /*6790*/  ISETP.NE.AND P1, PT, R0, 0x2, PT ;  /* 0x000000020000780c */ /* 0x000fc80003f25270 */
[----:B------:R-:W-:Y:S02]  /*67a0*/  SEL R2, RZ, 0x1, P1 ;  /* 0x00000001ff027807 */ /* 0x000fe40000800000 */
[----:B------:R-:W-:Y:S02]  /*67b0*/  SEL R0, R0, RZ, P1 ;  /* 0x000000ff00007207 */ /* 0x000fe40000800000 */
[----:B------:R-:W-:Y:S01]  /*67c0*/  LOP3.LUT R2, R3, R2, RZ, 0x3c, !PT ;  /* 0x0000000203027212 */ /* 0x000fe200078e3cff */
[----:B0-----:R-:W-:Y:S06]  /*67d0*/  @!P0 BRA `(.L_x_91) ;  /* 0x0000000000a08947 */ /* 0x001fec0003800000 */
.L_x_100:
[----:B------:R-:W-:Y:S01]  /*67e0*/  IMAD R5, R0, 0x8, R5 ;  /* 0x0000000800057824 */ /* 0x000fe200078e0205 */
[----:B------:R-:W-:-:S07]  /*67f0*/  SHF.L.U32 R0, R2, 0x1f, RZ ;  /* 0x0000001f02007819 */ /* 0x000fce00000006ff */
.L_x_92:
[----:B-1----:R1:W2:Y:S02]  /*6800*/  SYNCS.PHASECHK.TRANS64.TRYWAIT P0, [R5+URZ], R0 ;  /* 0x00000000050075a7 */ /* 0x0022a4000800017f */
[----:B--2---:R-:W-:Y:S05]  /*6810*/  @!P0 NANOSLEEP.SYNCS 0x989680 ;  /* 0x009896800000895d */ /* 0x004fea0003900000 */
[----:B------:R-:W2:Y:S02]  /*6820*/  @!P0 SYNCS.PHASECHK.TRANS64 P0, [R5+URZ], R0 ;  /* 0x00000000050085a7 */ /* 0x000ea4000800007f */
[----:B--2---:R-:W-:Y:S05]  /*6830*/  @!P0 BRA `(.L_x_92) ;  /* 0xfffffffc00f08947 */ /* 0x004fea000383ffff */
.L_x_89:
[----:B------:R-:W-:Y:S05]  /*6840*/  BSYNC B0 ;  /* 0x0000000000007941 */ /* 0x000fea0003800000 */
.L_x_88:
[----:B------:R-:W-:Y:S05]  /*6850*/  EXIT ;  /* 0x000000000000794d */ /* 0x000fea0003800000 */
.L_x_17:
[----:B---3--:R3:W4:Y:S02]  /*6860*/  SYNCS.PHASECHK.TRANS64.TRYWAIT P1, [R3+URZ], R0 ;  /* 0x00000000030075a7 */ /* 0x008724000802017f */
[----:B----4-:R-:W-:Y:S05]  /*6870*/  @!P1 NANOSLEEP.SYNCS 0x989680 ;  /* 0x009896800000995d */ /* 0x010fea0003900000 */
[----:B------:R-:W4:Y:S02]  /*6880*/  @!P1 SYNCS.PHASECHK.TRANS64 P1, [R3+URZ], R0 ;  /* 0x00000000030095a7 */ /* 0x000f24000802007f */
[----:B----4-:R-:W-:Y:S05]  /*6890*/  @!P1 BRA `(.L_x_17) ;  /* 0xfffffffc00f09947 */ /* 0x010fea000383ffff */
[----:B------:R-:W-:Y:S05]  /*68a0*/  BRA `(.L_x_16) ;  /* 0xffffffa800487947 */ /* 0x000fea000383ffff */
.L_x_22:
[----:B-1----:R-:W-:-:S04]  /*68b0*/  IMAD.U32 R4, RZ, RZ, UR9 ;  /* 0x00000009ff047e24 */ /* 0x002fc8000f8e00ff */
[----:B------:R1:W2:Y:S03]  /*68c0*/  SYNCS.PHASECHK.TRANS64.TRYWAIT P1, [R4+URZ], R3 ;  /* 0x00000003040075a7 */ /* 0x0002a6000802017f */
[----:B--2---:R-:W-:Y:S05]  /*68d0*/  @!P1 NANOSLEEP.SYNCS 0x989680 ;  /* 0x009896800000995d */ /* 0x004fea0003900000 */
[----:B------:R-:W2:Y:S02]  /*68e0*/  @!P1 SYNCS.PHASECHK.TRANS64 P1, [R4+URZ], R3 ;  /* 0x00000003040095a7 */ /* 0x000ea4000802007f */
[----:B--2---:R-:W-:Y:S05]  /*68f0*/  @!P1 BRA `(.L_x_22) ;  /* 0xfffffffc00ec9947 */ /* 0x004fea000383ffff */
[----:B------:R-:W-:Y:S05]  /*6900*/  BRA `(.L_x_21) ;  /* 0xffffffb400247947 */ /* 0x000fea000383ffff */
.L_x_75:
[----:B------:R-:W-:Y:S01]  /*6910*/  BSSY B1, `(.L_x_93) ;  /* 0x0000006000017945 */ /* 0x000fe20003800000 */
[----:B------:R-:W-:-:S07]  /*6920*/  IMAD.MOV.U32 R15, RZ, RZ, -0x1 ;  /* 0xffffffffff0f7424 */ /* 0x000fce00078e00ff */
[----:B------:R-:W-:Y:S05]  /*6930*/  WARPSYNC.COLLECTIVE R15, `(.L_x_94) ;  /* 0x000000000f0c7348 */ /* 0x000fea0003c00000 */
[----:B------:R-:W-:Y:S02]  /*6940*/  ELECT P6, UR62, PT ;  /* 0x00000000003e782f */ /* 0x000fe400038c0000 */
[----:B------:R-:W-:Y:S01]  /*6950*/  MOV R14, UR62 ;  /* 0x0000003e000e7c02 */ /* 0x000fe20008000f00 */
[----:B------:R-:W-:Y:S10]  /*6960*/  ENDCOLLECTIVE ;  /* 0x000000000000791b */ /* 0x000ff40003800000 */
.L_x_94:
[----:B------:R-:W-:Y:S05]  /*6970*/  BSYNC B1 ;  /* 0x0000000000017941 */ /* 0x000fea0003800000 */
.L_x_93:
[----:B------:R-:W-:Y:S05]  /*6980*/  BRA `(.L_x_95) ;  /* 0xfffffff0005c7947 */ /* 0x000fea000383ffff */
.L_x_78:
[----:B0-----:R0:W1:Y:S02]  /*6990*/  SYNCS.PHASECHK.TRANS64.TRYWAIT P1, [R12+URZ+0x10], R7 ;  /* 0x000010070c0075a7 */ /* 0x001064000802017f */
[----:B-1----:R-:W-:Y:S05]  /*69a0*/  @!P1 NANOSLEEP.SYNCS 0x989680 ;  /* 0x009896800000995d */ /* 0x002fea0003900000 */
[----:B------:R-:W1:Y:S02]  /*69b0*/  @!P1 SYNCS.PHASECHK.TRANS64 P1, [R12+URZ+0x10], R7 ;  /* 0x000010070c0095a7 */ /* 0x000e64000802007f */
[----:B-1----:R-:W-:Y:S05]  /*69c0*/  @!P1 BRA `(.L_x_78) ;  /* 0xfffffffc00f09947 */ /* 0x002fea000383ffff */
[----:B------:R-:W-:Y:S05]  /*69d0*/  BRA `(.L_x_96) ;  /* 0xfffffff000907947 */ /* 0x000fea000383ffff */
.L_x_87:
[----:B------:R-:W-:Y:S01]  /*69e0*/  BSSY B0, `(.L_x_97) ;  /* 0x0000006000007945 */ /* 0x000fe20003800000 */
[----:B------:R-:W-:-:S07]  /*69f0*/  IMAD.MOV.U32 R15, RZ, RZ, -0x1 ;  /* 0xffffffffff0f7424 */ /* 0x000fce00078e00ff */
[----:B------:R-:W-:Y:S05]  /*6a00*/  WARPSYNC.COLLECTIVE R15, `(.L_x_98) ;  /* 0x000000000f0c7348 */ /* 0x000fea0003c00000 */
[----:B------:R-:W-:Y:S02]  /*6a10*/  ELECT P6, UR62, PT ;  /* 0x00000000003e782f */ /* 0x000fe400038c0000 */
[----:B------:R-:W-:Y:S01]  /*6a20*/  MOV R14, UR62 ;  /* 0x0000003e000e7c02 */ /* 0x000fe20008000f00 */
[----:B------:R-:W-:Y:S10]  /*6a30*/  ENDCOLLECTIVE ;  /* 0x000000000000791b */ /* 0x000ff40003800000 */
.L_x_98:
[----:B------:R-:W-:Y:S05]  /*6a40*/  BSYNC B0 ;  /* 0x0000000000007941 */ /* 0x000fea0003800000 */
.L_x_97:
[----:B------:R-:W-:Y:S05]  /*6a50*/  BRA `(.L_x_99) ;  /* 0xfffffffc00147947 */ /* 0x000fea000383ffff */
.L_x_91:
[----:B0-----:R0:W1:Y:S02]  /*6a60*/  SYNCS.PHASECHK.TRANS64.TRYWAIT P0, [R7+URZ], R4 ;  /* 0x00000004070075a7 */ /* 0x001064000800017f */
[----:B-1----:R-:W-:Y:S05]  /*6a70*/  @!P0 NANOSLEEP.SYNCS 0x989680 ;  /* 0x009896800000895d */ /* 0x002fea0003900000 */
[----:B------:R-:W1:Y:S02]  /*6a80*/  @!P0 SYNCS.PHASECHK.TRANS64 P0, [R7+URZ], R4 ;  /* 0x00000004070085a7 */ /* 0x000e64000800007f */
[----:B-1----:R-:W-:Y:S05]  /*6a90*/  @!P0 BRA `(.L_x_91) ;  /* 0xfffffffc00f08947 */ /* 0x002fea000383ffff */
[----:B------:R-:W-:Y:S05]  /*6aa0*/  BRA `(.L_x_100) ;  /* 0xfffffffc004c7947 */ /* 0x000fea000383ffff */
.L_x_101:
[----:B------:R-:W-:-:S00]  /*6ab0*/  BRA `(.L_x_101) ;  /* 0xfffffffc00fc7947 */ /* 0x000fc0000383ffff */
[----:B------:R-:W-:-:S00]  /*6ac0*/  NOP ;  /* 0x0000000000007918 */ /* 0x000fc00000000000 */
        /* <DEDUP_REMOVED lines=11> */
.L_x_102:


//--------------------- .nv.global.init           --------------------------
	.section	.nv.global.init,"aw",@progbits
.nv.global.init:
	.type		$str$22,@object
	.size		$str$22,($str$23 - $str$22)
$str$22:
        /*0000*/ 	.byte	0x6b, 0x5f, 0x74, 0x69, 0x6c, 0x65, 0x5f, 0x63, 0x6f, 0x75, 0x6e, 0x74, 0x20, 0x3e, 0x3d, 0x20
        /*0010*/ 	.byte	0x31, 0x00
	.type		$str$23,@object
	.size		$str$23,(__unnamed_1 - $str$23)
$str$23:
        /*0012*/ 	.byte	0x2f, 0x74, 0x6d, 0x70, 0x2f, 0x63, 0x75, 0x74, 0x6c, 0x61, 0x73, 0x73, 0x5f, 0x73, 0x77, 0x65
        /*0022*/ 	.byte	0x65, 0x70, 0x5f, 0x73, 0x72, 0x63, 0x2f, 0x69, 0x6e, 0x63, 0x6c, 0x75, 0x64, 0x65, 0x2f, 0x63
        /*0032*/ 	.byte	0x75, 0x74, 0x6c, 0x61, 0x73, 0x73, 0x2f, 0x67, 0x65, 0x6d, 0x6d, 0x2f, 0x63, 0x6f, 0x6c, 0x6c
        /*0042*/ 	.byte	0x65, 0x63, 0x74, 0x69, 0x76, 0x65, 0x2f, 0x73, 0x6d, 0x39, 0x30, 0x5f, 0x6d, 0x6d, 0x61, 0x5f
        /*0052*/ 	.byte	0x74, 0x6d, 0x61, 0x5f, 0x67, 0x6d, 0x6d, 0x61, 0x5f, 0x73, 0x73, 0x5f, 0x77, 0x61, 0x72, 0x70
        /*0062*/ 	.byte	0x73, 0x70, 0x65, 0x63, 0x69, 0x61, 0x6c, 0x69, 0x7a, 0x65, 0x64, 0x2e, 0x68, 0x70, 0x70, 0x00
	.type		__unnamed_1,@object
	.size		__unnamed_1,(.L_0 - __unnamed_1)
__unnamed_1:
        /*0072*/ 	.byte	0x76, 0x6f, 0x69, 0x64, 0x20, 0x63, 0x75, 0x74, 0x6c, 0x61, 0x73, 0x73, 0x3a, 0x3a, 0x67, 0x65
        /* <DEDUP_REMOVED lines=180> */
        /*0bc2*/ 	.byte	0x79, 0x5d, 0x00
.L_0:


//--------------------- .nv.shared._ZN7cutlass13device_kernelINS_4gemm6kernel13GemmUniversalIN4cute5tupleIJiiiiEEENS1_10collective13CollectiveMmaINS1_34MainloopSm90TmaGmmaWarpSpecializedILi2ENS5_IJNS4_1CILi1EEESB_SB_EEENS1_35KernelTmaWarpSpecializedCooperativeEEENS5_IJNSA_ILi384EEENSA_ILi16EEENSA_ILi128EEEEEENS_10bfloat16_tENS5_IJlSB_lEEESJ_SK_NS4_8TiledMMAINS4_8MMA_AtomIJNS4_4SM904GMMA27MMA_64x16x16_F32BF16BF16_SSILNSO_5MajorE0ELSQ_0ELNSO_7ScaleInE1ELSR_1EEEEEENS4_6LayoutINS5_IJNSA_ILi2EEESB_SB_EEENS5_IJSB_NSA_ILi0EEESX_EEEEENS5_IJNS4_10UnderscoreES10_S10_EEEEENS4_13SM90_TMA_LOADENS4_14ComposedLayoutINS4_7SwizzleILi3ELi4ELi3EEENS4_18smem_ptr_flag_bitsILi16EEENSU_INS5_IJNSA_ILi8EEENSA_ILi64EEEEEENS5_IJS1A_SB_EEEEEEEvNS4_8identityES13_S1E_vS1F_EENS_8epilogue10collective6detail29Sm90TmaWarpSpecializedAdapterINS1I_15DefaultEpilogueISJ_SK_SK_NS1H_6thread17LinearCombinationISJ_Li1EffLNS1M_9ScaleType4KindE0ELNS_15FloatRoundStyleE2ESJ_EENS1_15EpilogueDefaultEEEEEvvEEEEvNT_6ParamsE --------------------------
	.section	.nv.shared._ZN7cutlass13device_kernelINS_4gemm6kernel13GemmUniversalIN4cute5tupleIJiiiiEEENS1_10collective13CollectiveMmaINS1_34MainloopSm90TmaGmmaWarpSpecializedILi2ENS5_IJNS4_1CILi1EEESB_SB_EEENS1_35KernelTmaWarpSpecializedCooperativeEEENS5_IJNSA_ILi384EEENSA_ILi16EEENSA_ILi128EEEEEENS_10bfloat16_tENS5_IJlSB_lEEESJ_SK_NS4_8TiledMMAINS4_8MMA_AtomIJNS4_4SM904GMMA27MMA_64x16x16_F32BF16BF16_SSILNSO_5MajorE0ELSQ_0ELNSO_7ScaleInE1ELSR_1EEEEEENS4_6LayoutINS5_IJNSA_ILi2EEESB_SB_EEENS5_IJSB_NSA_ILi0EEESX_EEEEENS5_IJNS4_10UnderscoreES10_S10_EEEEENS4_13SM90_TMA_LOADENS4_14ComposedLayoutINS4_7SwizzleILi3ELi4ELi3EEENS4_18smem_ptr_flag_bitsILi16EEENSU_INS5_IJNSA_ILi8EEENSA_ILi64EEEEEENS5_IJS1A_SB_EEEEEEEvNS4_8identityES13_S1E_vS1F_EENS_8epilogue10collective6detail29Sm90TmaWarpSpecializedAdapterINS1I_15DefaultEpilogueISJ_SK_SK_NS1H_6thread17LinearCombinationISJ_Li1EffLNS1M_9ScaleType4KindE0ELNS_15FloatRoundStyleE2ESJ_EENS1_15EpilogueDefaultEEEEEvvEEEEvNT_6ParamsE,"aw",@nobits
	.sectionflags	@""
	.align	16
	.zero		1024


//--------------------- .nv.shared.reserved.0     --------------------------
	.section	.nv.shared.reserved.0,"aw",@nobits
	.weak		__nv_reservedSMEM_offset_0_alias
	.size		__nv_reservedSMEM_offset_0_alias, 0, 0
	.other		__nv_reservedSMEM_offset_0_alias,@"STO_CUDA_RESERVED_SHARED STV_DEFAULT"
__nv_reservedSMEM_offset_0_alias:
	.zero		0


//--------------------- .nv.global                --------------------------
	.section	.nv.global,"aw",@nobits
.nv.global:
	.type		_ZN39_INTERNAL_b71f0f44_4_k_cu_c1e9e9a2_97844cute1_E,@object
	.size		_ZN39_INTERNAL_b71f0f44_4_k_cu_c1e9e9a2_97844cute1_E,(_ZN39_INTERNAL_b71f0f44_4_k_cu_c1e9e9a2_97844cuda3std3__45__cpo6cbeginE - _ZN39_INTERNAL_b71f0f44_4_k_cu_c1e9e9a2_97844cute1_E)
_ZN39_INTERNAL_b71f0f44_4_k_cu_c1e9e9a2_97844cute1_E:
	.zero		1
	.type		_ZN39_INTERNAL_b71f0f44_4_k_cu_c1e9e9a2_97844cuda3std3__45__cpo6cbeginE,@object
	.size		_ZN39_INTERNAL_b71f0f44_4_k_cu_c1e9e9a2_97844cuda3std3__45__cpo6cbeginE,(_ZN39_INTERNAL_b71f0f44_4_k_cu_c1e9e9a2_97844cuda3std3__48in_placeE - _ZN39_INTERNAL_b71f0f44_4_k_cu_c1e9e9a2_97844cuda3std3__45__cpo6cbeginE)
_ZN39_INTERNAL_b71f0f44_4_k_cu_c1e9e9a2_97844cuda3std3__45__cpo6cbeginE:
	.zero		1
	.type		_ZN39_INTERNAL_b71f0f44_4_k_cu_c1e9e9a2_97844cuda3std3__48in_placeE,@object
	.size		_ZN39_INTERNAL_b71f0f44_4_k_cu_c1e9e9a2_97844cuda3std3__48in_placeE,(_ZN39_INTERNAL_b71f0f44_4_k_cu_c1e9e9a2_97844cuda3std6ranges3__45__cpo9iter_moveE - _ZN39_INTERNAL_b71f0f44_4_k_cu_c1e9e9a2_97844cuda3std3__48in_placeE)
_ZN39_INTERNAL_b71f0f44_4_k_cu_c1e9e9a2_97844cuda3std3__48in_placeE:
	.zero		1
	.type		_ZN39_INTERNAL_b71f0f44_4_k_cu_c1e9e9a2_97844cuda3std6ranges3__45__cpo9iter_moveE,@object
	.size		_ZN39_INTERNAL_b71f0f44_4_k_cu_c1e9e9a2_97844cuda3std6ranges3__45__cpo9iter_moveE,(_ZN39_INTERNAL_b71f0f44_4_k_cu_c1e9e9a2_97844cuda3std3__45__cpo5beginE - _ZN39_INTERNAL_b71f0f44_4_k_cu_c1e9e9a2_97844cuda3std6ranges3__45__cpo9iter_moveE)
_ZN39_INTERNAL_b71f0f44_4_k_cu_c1e9e9a2_97844cuda3std6ranges3__45__cpo9iter_moveE:
	.zero		1
	.type		_ZN39_INTERNAL_b71f0f44_4_k_cu_c1e9e9a2_97844cuda3std3__45__cpo5beginE,@object
	.size		_ZN39_INTERNAL_b71f0f44_4_k_cu_c1e9e9a2_97844cuda3std3__45__cpo5beginE,(_ZN39_INTERNAL_b71f0f44_4_k_cu_c1e9e9a2_97844cuda3std3__441_GLOBAL__N__b71f0f44_4_k_cu_c1e9e9a2_97846ignoreE - _ZN39_INTERNAL_b71f0f44_4_k_cu_c1e9e9a2_97844cuda3std3__45__cpo5beginE)
_ZN39_INTERNAL_b71f0f44_4_k_cu_c1e9e9a2_97844cuda3std3__45__cpo5beginE:
	.zero		1
	.type		_ZN39_INTERNAL_b71f0f44_4_k_cu_c1e9e9a2_97844cuda3std3__441_GLOBAL__N__b71f0f44_4_k_cu_c1e9e9a2_97846ignoreE,@object
	.size		_ZN39_INTERNAL_b71f0f44_4_k_cu_c1e9e9a2_97844cuda3std3__441_GLOBAL__N__b71f0f44_4_k_cu_c1e9e9a2_97846ignoreE,(_ZN39_INTERNAL_b71f0f44_4_k_cu_c1e9e9a2_97844cute7productE - _ZN39_INTERNAL_b71f0f44_4_k_cu_c1e9e9a2_97844cuda3std3__441_GLOBAL__N__b71f0f44_4_k_cu_c1e9e9a2_97846ignoreE)
_ZN39_INTERNAL_b71f0f44_4_k_cu_c1e9e9a2_97844cuda3std3__441_GLOBAL__N__b71f0f44_4_k_cu_c1e9e9a2_97846ignoreE:
	.zero		1
	.type		_ZN39_INTERNAL_b71f0f44_4_k_cu_c1e9e9a2_97844cute7productE,@object
	.size		_ZN39_INTERNAL_b71f0f44_4_k_cu_c1e9e9a2_97844cute7productE,(_ZN39_INTERNAL_b71f0f44_4_k_cu_c1e9e9a2_97844cuda3std3__45__cpo3endE - _ZN39_INTERNAL_b71f0f44_4_k_cu_c1e9e9a2_97844cute7productE)
_ZN39_INTERNAL_b71f0f44_4_k_cu_c1e9e9a2_97844cute7productE:
	.zero		1
	.type		_ZN39_INTERNAL_b71f0f44_4_k_cu_c1e9e9a2_97844cuda3std3__45__cpo3endE,@object
	.size		_ZN39_INTERNAL_b71f0f44_4_k_cu_c1e9e9a2_97844cuda3std3__45__cpo3endE,(_ZN39_INTERNAL_b71f0f44_4_k_cu_c1e9e9a2_97844cuda3std3__419piecewise_constructE - _ZN39_INTERNAL_b71f0f44_4_k_cu_c1e9e9a2_97844cuda3std3__45__cpo3endE)
_ZN39_INTERNAL_b71f0f44_4_k_cu_c1e9e9a2_97844cuda3std3__45__cpo3endE:
	.zero		1
	.type		_ZN39_INTERNAL_b71f0f44_4_k_cu_c1e9e9a2_97844cuda3std3__419piecewise_constructE,@object
	.size		_ZN39_INTERNAL_b71f0f44_4_k_cu_c1e9e9a2_97844cuda3std3__419piecewise_constructE,(_ZN39_INTERNAL_b71f0f44_4_k_cu_c1e9e9a2_97844cuda3std3__45__cpo4cendE - _ZN39_INTERNAL_b71f0f44_4_k_cu_c1e9e9a2_97844cuda3std3__419piecewise_constructE)
_ZN39_INTERNAL_b71f0f44_4_k_cu_c1e9e9a2_97844cuda3std3__419piecewise_constructE:
	.zero		1
	.type		_ZN39_INTERNAL_b71f0f44_4_k_cu_c1e9e9a2_97844cuda3std3__45__cpo4cendE,@object
	.size		_ZN39_INTERNAL_b71f0f44_4_k_cu_c1e9e9a2_97844cuda3std3__45__cpo4cendE,(_ZN39_INTERNAL_b71f0f44_4_k_cu_c1e9e9a2_97844cuda3std6ranges3__45__cpo4swapE - _ZN39_INTERNAL_b71f0f44_4_k_cu_c1e9e9a2_97844cuda3std3__45__cpo4cendE)
_ZN39_INTERNAL_b71f0f44_4_k_cu_c1e9e9a2_97844cuda3std3__45__cpo4cendE:
	.zero		1
	.type		_ZN39_INTERNAL_b71f0f44_4_k_cu_c1e9e9a2_97844cuda3std6ranges3__45__cpo4swapE,@object
	.size		_ZN39_INTERNAL_b71f0f44_4_k_cu_c1e9e9a2_97844cuda3std6ranges3__45__cpo4swapE,(.L_8 - _ZN39_INTERNAL_b71f0f44_4_k_cu_c1e9e9a2_97844cuda3std6ranges3__45__cpo4swapE)
_ZN39_INTERNAL_b71f0f44_4_k_cu_c1e9e9a2_97844cuda3std6ranges3__45__cpo4swapE:
	.zero		1
.L_8:


//--------------------- .nv.constant0._ZN7cutlass13device_kernelINS_4gemm6kernel13GemmUniversalIN4cute5tupleIJiiiiEEENS1_10collective13CollectiveMmaINS1_34MainloopSm90TmaGmmaWarpSpecializedILi2ENS5_IJNS4_1CILi1EEESB_SB_EEENS1_35KernelTmaWarpSpecializedCooperativeEEENS5_IJNSA_ILi384EEENSA_ILi16EEENSA_ILi128EEEEEENS_10bfloat16_tENS5_IJlSB_lEEESJ_SK_NS4_8TiledMMAINS4_8MMA_AtomIJNS4_4SM904GMMA27MMA_64x16x16_F32BF16BF16_SSILNSO_5MajorE0ELSQ_0ELNSO_7ScaleInE1ELSR_1EEEEEENS4_6LayoutINS5_IJNSA_ILi2EEESB_SB_EEENS5_IJSB_NSA_ILi0EEESX_EEEEENS5_IJNS4_10UnderscoreES10_S10_EEEEENS4_13SM90_TMA_LOADENS4_14ComposedLayoutINS4_7SwizzleILi3ELi4ELi3EEENS4_18smem_ptr_flag_bitsILi16EEENSU_INS5_IJNSA_ILi8EEENSA_ILi64EEEEEENS5_IJS1A_SB_EEEEEEEvNS4_8identityES13_S1E_vS1F_EENS_8epilogue10collective6detail29Sm90TmaWarpSpecializedAdapterINS1I_15DefaultEpilogueISJ_SK_SK_NS1H_6thread17LinearCombinationISJ_Li1EffLNS1M_9ScaleType4KindE0ELNS_15FloatRoundStyleE2ESJ_EENS1_15EpilogueDefaultEEEEEvvEEEEvNT_6ParamsE --------------------------
	.section	.nv.constant0._ZN7cutlass13device_kernelINS_4gemm6kernel13GemmUniversalIN4cute5tupleIJiiiiEEENS1_10collective13CollectiveMmaINS1_34MainloopSm90TmaGmmaWarpSpecializedILi2ENS5_IJNS4_1CILi1EEESB_SB_EEENS1_35KernelTmaWarpSpecializedCooperativeEEENS5_IJNSA_ILi384EEENSA_ILi16EEENSA_ILi128EEEEEENS_10bfloat16_tENS5_IJlSB_lEEESJ_SK_NS4_8TiledMMAINS4_8MMA_AtomIJNS4_4SM904GMMA27MMA_64x16x16_F32BF16BF16_SSILNSO_5MajorE0ELSQ_0ELNSO_7ScaleInE1ELSR_1EEEEEENS4_6LayoutINS5_IJNSA_ILi2EEESB_SB_EEENS5_IJSB_NSA_ILi0EEESX_EEEEENS5_IJNS4_10UnderscoreES10_S10_EEEEENS4_13SM90_TMA_LOADENS4_14ComposedLayoutINS4_7SwizzleILi3ELi4ELi3EEENS4_18smem_ptr_flag_bitsILi16EEENSU_INS5_IJNSA_ILi8EEENSA_ILi64EEEEEENS5_IJS1A_SB_EEEEEEEvNS4_8identityES13_S1E_vS1F_EENS_8epilogue10collective6detail29Sm90TmaWarpSpecializedAdapterINS1I_15DefaultEpilogueISJ_SK_SK_NS1H_6thread17LinearCombinationISJ_Li1EffLNS1M_9ScaleType4KindE0ELNS_15FloatRoundStyleE2ESJ_EENS1_15EpilogueDefaultEEEEEvvEEEEvNT_6ParamsE,"a",@progbits
	.sectionflags	@""
	.align	4
.nv.constant0._ZN7cutlass13device_kernelINS_4gemm6kernel13GemmUniversalIN4cute5tupleIJiiiiEEENS1_10collective13CollectiveMmaINS1_34MainloopSm90TmaGmmaWarpSpecializedILi2ENS5_IJNS4_1CILi1EEESB_SB_EEENS1_35KernelTmaWarpSpecializedCooperativeEEENS5_IJNSA_ILi384EEENSA_ILi16EEENSA_ILi128EEEEEENS_10bfloat16_tENS5_IJlSB_lEEESJ_SK_NS4_8TiledMMAINS4_8MMA_AtomIJNS4_4SM904GMMA27MMA_64x16x16_F32BF16BF16_SSILNSO_5MajorE0ELSQ_0ELNSO_7ScaleInE1ELSR_1EEEEEENS4_6LayoutINS5_IJNSA_ILi2EEESB_SB_EEENS5_IJSB_NSA_ILi0EEESX_EEEEENS5_IJNS4_10UnderscoreES10_S10_EEEEENS4_13SM90_TMA_LOADENS4_14ComposedLayoutINS4_7SwizzleILi3ELi4ELi3EEENS4_18smem_ptr_flag_bitsILi16EEENSU_INS5_IJNSA_ILi8EEENSA_ILi64EEEEEENS5_IJS1A_SB_EEEEEEEvNS4_8identityES13_S1E_vS1F_EENS_8epilogue10collective6detail29Sm90TmaWarpSpecializedAdapterINS1I_15DefaultEpilogueISJ_SK_SK_NS1H_6thread17LinearCombinationISJ_Li1EffLNS1M_9ScaleType4KindE0ELNS_15FloatRoundStyleE2ESJ_EENS1_15EpilogueDefaultEEEEEvvEEEEvNT_6ParamsE:
	.zero		1664


//--------------------- SYMBOLS --------------------------

	.type		.nv.reservedSmem.offset0,@object
	.size		.nv.reservedSmem.offset0,0x4
	.type		__assertfail,@function
